//
// Generated by NVIDIA NVVM Compiler
//
// Compiler Build ID: CL-36424714
// Cuda compilation tools, release 13.0, V13.0.88
// Based on NVVM 20.0.0
//

.version 9.0
.target sm_100
.address_size 64

	// .globl	tsi_batch_f32

.visible .entry tsi_batch_f32(
	.param .u64 .ptr .align 1 tsi_batch_f32_param_0,
	.param .u64 .ptr .align 1 tsi_batch_f32_param_1,
	.param .u64 .ptr .align 1 tsi_batch_f32_param_2,
	.param .u32 tsi_batch_f32_param_3,
	.param .u32 tsi_batch_f32_param_4,
	.param .u32 tsi_batch_f32_param_5,
	.param .u64 .ptr .align 1 tsi_batch_f32_param_6
)
{
	.reg .pred 	%p<36>;
	.reg .b32 	%r<72>;
	.reg .b32 	%f<23>;
	.reg .b64 	%rd<42>;
	.reg .b64 	%fd<176>;

	ld.param.u64 	%rd9, [tsi_batch_f32_param_0];
	ld.param.u64 	%rd10, [tsi_batch_f32_param_1];
	ld.param.u64 	%rd11, [tsi_batch_f32_param_2];
	ld.param.u32 	%r32, [tsi_batch_f32_param_3];
	ld.param.u32 	%r33, [tsi_batch_f32_param_4];
	ld.param.u32 	%r34, [tsi_batch_f32_param_5];
	ld.param.u64 	%rd12, [tsi_batch_f32_param_6];
	cvta.to.global.u64 	%rd1, %rd12;
	cvta.to.global.u64 	%rd2, %rd9;
	mov.u32 	%r1, %ctaid.x;
	setp.ge.s32 	%p1, %r1, %r34;
	@%p1 bra 	$L__BB0_52;
	mul.lo.s32 	%r2, %r32, %r1;
	mov.u32 	%r3, %tid.x;
	setp.ge.s32 	%p2, %r3, %r32;
	@%p2 bra 	$L__BB0_4;
	mov.u32 	%r4, %ntid.x;
	mov.u32 	%r64, %r3;
$L__BB0_3:
	add.s32 	%r35, %r64, %r2;
	mul.wide.s32 	%rd13, %r35, 4;
	add.s64 	%rd14, %rd1, %rd13;
	mov.b32 	%r36, 2143289344;
	st.global.u32 	[%rd14], %r36;
	add.s32 	%r64, %r64, %r4;
	setp.lt.s32 	%p3, %r64, %r32;
	@%p3 bra 	$L__BB0_3;
$L__BB0_4:
	bar.sync 	0;
	setp.ne.s32 	%p4, %r3, 0;
	@%p4 bra 	$L__BB0_52;
	setp.lt.s32 	%p5, %r33, 0;
	setp.ge.s32 	%p6, %r33, %r32;
	or.pred  	%p7, %p5, %p6;
	@%p7 bra 	$L__BB0_52;
	cvta.to.global.u64 	%rd15, %rd10;
	mul.wide.u32 	%rd16, %r1, 4;
	add.s64 	%rd17, %rd15, %rd16;
	ld.global.nc.u32 	%r7, [%rd17];
	cvta.to.global.u64 	%rd18, %rd11;
	add.s64 	%rd19, %rd18, %rd16;
	ld.global.nc.u32 	%r37, [%rd19];
	min.s32 	%r38, %r7, %r37;
	setp.lt.s32 	%p8, %r38, 1;
	@%p8 bra 	$L__BB0_52;
	add.s32 	%r39, %r7, 1;
	cvt.rn.f64.u32 	%fd71, %r39;
	mov.f64 	%fd72, 0d4000000000000000;
	div.rn.f64 	%fd1, %fd72, %fd71;
	add.s32 	%r40, %r37, 1;
	cvt.rn.f64.u32 	%fd73, %r40;
	div.rn.f64 	%fd2, %fd72, %fd73;
	add.s32 	%r41, %r7, %r33;
	add.s32 	%r9, %r41, %r37;
	add.s32 	%r42, %r33, 1;
	setp.le.s32 	%p9, %r32, %r42;
	@%p9 bra 	$L__BB0_52;
	mul.wide.u32 	%rd20, %r33, 4;
	add.s64 	%rd3, %rd2, %rd20;
	ld.global.nc.f32 	%f1, [%rd3+4];
	cvt.f64.f32 	%fd171, %f1;
	abs.f64 	%fd74, %fd171;
	setp.equ.f64 	%p10, %fd74, 0d7FF0000000000000;
	@%p10 bra 	$L__BB0_52;
	ld.global.nc.f32 	%f2, [%rd3];
	cvt.f64.f32 	%fd75, %f2;
	sub.f64 	%fd173, %fd171, %fd75;
	add.s32 	%r68, %r33, 2;
	setp.ge.u32 	%p11, %r68, %r32;
	@%p11 bra 	$L__BB0_52;
	abs.f64 	%fd175, %fd173;
	xor.b32  	%r43, %r32, 2;
	sub.s32 	%r44, %r43, %r33;
	and.b32  	%r11, %r44, 3;
	setp.eq.s32 	%p12, %r11, 0;
	mov.f64 	%fd174, %fd175;
	mov.f64 	%fd172, %fd173;
	@%p12 bra 	$L__BB0_21;
	add.s32 	%r45, %r33, %r2;
	add.s32 	%r66, %r45, 2;
	mul.wide.u32 	%rd21, %r68, 4;
	add.s64 	%rd41, %rd2, %rd21;
	neg.s32 	%r65, %r11;
	mov.u32 	%r67, %r33;
	mov.f64 	%fd174, %fd175;
	mov.f64 	%fd172, %fd173;
$L__BB0_12:
	.pragma "nounroll";
	ld.global.nc.f32 	%f3, [%rd41];
	cvt.f64.f32 	%fd11, %f3;
	abs.f64 	%fd76, %fd11;
	setp.equ.f64 	%p13, %fd76, 0d7FF0000000000000;
	@%p13 bra 	$L__BB0_17;
	sub.f64 	%fd77, %fd11, %fd171;
	abs.f64 	%fd78, %fd77;
	mul.f64 	%fd79, %fd1, %fd77;
	mov.f64 	%fd80, 0d3FF0000000000000;
	sub.f64 	%fd81, %fd80, %fd1;
	fma.rn.f64 	%fd172, %fd81, %fd172, %fd79;
	mul.f64 	%fd82, %fd2, %fd172;
	sub.f64 	%fd83, %fd80, %fd2;
	fma.rn.f64 	%fd173, %fd83, %fd173, %fd82;
	mul.f64 	%fd84, %fd1, %fd78;
	fma.rn.f64 	%fd174, %fd81, %fd174, %fd84;
	mul.f64 	%fd85, %fd2, %fd174;
	fma.rn.f64 	%fd175, %fd83, %fd175, %fd85;
	add.s32 	%r46, %r67, 2;
	setp.lt.s32 	%p14, %r46, %r9;
	mov.f64 	%fd171, %fd11;
	@%p14 bra 	$L__BB0_19;
	setp.eq.f64 	%p15, %fd175, 0d0000000000000000;
	@%p15 bra 	$L__BB0_16;
	div.rn.f64 	%fd86, %fd173, %fd175;
	mul.f64 	%fd87, %fd86, 0d4059000000000000;
	cvt.rn.f32.f64 	%f4, %fd87;
	max.f32 	%f5, %f4, 0fC2C80000;
	min.f32 	%f6, %f5, 0f42C80000;
	mul.wide.s32 	%rd22, %r66, 4;
	add.s64 	%rd23, %rd1, %rd22;
	st.global.f32 	[%rd23], %f6;
	mov.f64 	%fd171, %fd11;
	bra.uni 	$L__BB0_19;
$L__BB0_16:
	mul.wide.s32 	%rd24, %r66, 4;
	add.s64 	%rd25, %rd1, %rd24;
	mov.b32 	%r47, 2143289344;
	st.global.u32 	[%rd25], %r47;
	mov.f64 	%fd171, %fd11;
	bra.uni 	$L__BB0_19;
$L__BB0_17:
	add.s32 	%r48, %r67, 2;
	setp.lt.s32 	%p16, %r48, %r9;
	@%p16 bra 	$L__BB0_19;
	mul.wide.s32 	%rd26, %r66, 4;
	add.s64 	%rd27, %rd1, %rd26;
	mov.b32 	%r49, 2143289344;
	st.global.u32 	[%rd27], %r49;
$L__BB0_19:
	add.s32 	%r67, %r67, 1;
	add.s32 	%r66, %r66, 1;
	add.s64 	%rd41, %rd41, 4;
	add.s32 	%r65, %r65, 1;
	setp.ne.s32 	%p17, %r65, 0;
	@%p17 bra 	$L__BB0_12;
	add.s32 	%r68, %r67, 2;
$L__BB0_21:
	sub.s32 	%r50, %r32, %r33;
	add.s32 	%r51, %r50, -3;
	setp.lt.u32 	%p18, %r51, 3;
	@%p18 bra 	$L__BB0_52;
	sub.s32 	%r71, %r68, %r32;
	add.s32 	%r70, %r68, 1;
	add.s32 	%r69, %r68, %r2;
	cvt.s64.s32 	%rd36, %r2;
$L__BB0_23:
	ld.param.u64 	%rd40, [tsi_batch_f32_param_0];
	add.s32 	%r28, %r70, -1;
	cvta.to.global.u64 	%rd28, %rd40;
	mul.wide.u32 	%rd29, %r28, 4;
	add.s64 	%rd7, %rd28, %rd29;
	ld.global.nc.f32 	%f7, [%rd7];
	cvt.f64.f32 	%fd31, %f7;
	abs.f64 	%fd88, %fd31;
	setp.ne.f64 	%p19, %fd88, 0d7FF0000000000000;
	@%p19 bra 	$L__BB0_26;
	setp.lt.s32 	%p22, %r28, %r9;
	@%p22 bra 	$L__BB0_30;
	mul.wide.s32 	%rd34, %r69, 4;
	add.s64 	%rd35, %rd1, %rd34;
	mov.b32 	%r53, 2143289344;
	st.global.u32 	[%rd35], %r53;
	bra.uni 	$L__BB0_30;
$L__BB0_26:
	sub.f64 	%fd89, %fd31, %fd171;
	abs.f64 	%fd90, %fd89;
	mul.f64 	%fd91, %fd1, %fd89;
	mov.f64 	%fd92, 0d3FF0000000000000;
	sub.f64 	%fd93, %fd92, %fd1;
	fma.rn.f64 	%fd172, %fd93, %fd172, %fd91;
	mul.f64 	%fd94, %fd2, %fd172;
	sub.f64 	%fd95, %fd92, %fd2;
	fma.rn.f64 	%fd173, %fd95, %fd173, %fd94;
	mul.f64 	%fd96, %fd1, %fd90;
	fma.rn.f64 	%fd174, %fd93, %fd174, %fd96;
	mul.f64 	%fd97, %fd2, %fd174;
	fma.rn.f64 	%fd175, %fd95, %fd175, %fd97;
	setp.lt.s32 	%p20, %r28, %r9;
	mov.f64 	%fd171, %fd31;
	@%p20 bra 	$L__BB0_30;
	setp.neu.f64 	%p21, %fd175, 0d0000000000000000;
	@%p21 bra 	$L__BB0_29;
	mul.wide.s32 	%rd32, %r69, 4;
	add.s64 	%rd33, %rd1, %rd32;
	mov.b32 	%r52, 2143289344;
	st.global.u32 	[%rd33], %r52;
	mov.f64 	%fd171, %fd31;
	bra.uni 	$L__BB0_30;
$L__BB0_29:
	div.rn.f64 	%fd98, %fd173, %fd175;
	mul.f64 	%fd99, %fd98, 0d4059000000000000;
	cvt.rn.f32.f64 	%f8, %fd99;
	max.f32 	%f9, %f8, 0fC2C80000;
	min.f32 	%f10, %f9, 0f42C80000;
	mul.wide.s32 	%rd30, %r69, 4;
	add.s64 	%rd31, %rd1, %rd30;
	st.global.f32 	[%rd31], %f10;
	mov.f64 	%fd171, %fd31;
$L__BB0_30:
	ld.global.nc.f32 	%f11, [%rd7+4];
	cvt.f64.f32 	%fd161, %f11;
	abs.f64 	%fd100, %fd161;
	setp.equ.f64 	%p23, %fd100, 0d7FF0000000000000;
	cvt.s64.s32 	%rd37, %r28;
	add.s64 	%rd38, %rd37, %rd36;
	shl.b64 	%rd39, %rd38, 2;
	add.s64 	%rd8, %rd1, %rd39;
	@%p23 bra 	$L__BB0_35;
	sub.f64 	%fd101, %fd161, %fd171;
	abs.f64 	%fd102, %fd101;
	mul.f64 	%fd103, %fd1, %fd101;
	mov.f64 	%fd104, 0d3FF0000000000000;
	sub.f64 	%fd105, %fd104, %fd1;
	fma.rn.f64 	%fd172, %fd105, %fd172, %fd103;
	mul.f64 	%fd106, %fd2, %fd172;
	sub.f64 	%fd107, %fd104, %fd2;
	fma.rn.f64 	%fd173, %fd107, %fd173, %fd106;
	mul.f64 	%fd108, %fd1, %fd102;
	fma.rn.f64 	%fd174, %fd105, %fd174, %fd108;
	mul.f64 	%fd109, %fd2, %fd174;
	fma.rn.f64 	%fd175, %fd107, %fd175, %fd109;
	setp.lt.s32 	%p24, %r70, %r9;
	@%p24 bra 	$L__BB0_37;
	setp.eq.f64 	%p25, %fd175, 0d0000000000000000;
	@%p25 bra 	$L__BB0_34;
	div.rn.f64 	%fd110, %fd173, %fd175;
	mul.f64 	%fd111, %fd110, 0d4059000000000000;
	cvt.rn.f32.f64 	%f12, %fd111;
	max.f32 	%f13, %f12, 0fC2C80000;
	min.f32 	%f14, %f13, 0f42C80000;
	st.global.f32 	[%rd8+4], %f14;
	bra.uni 	$L__BB0_37;
$L__BB0_34:
	mov.b32 	%r54, 2143289344;
	st.global.u32 	[%rd8+4], %r54;
	bra.uni 	$L__BB0_37;
$L__BB0_35:
	setp.lt.s32 	%p26, %r70, %r9;
	mov.f64 	%fd161, %fd171;
	@%p26 bra 	$L__BB0_37;
	mov.b32 	%r55, 2143289344;
	st.global.u32 	[%rd8+4], %r55;
	mov.f64 	%fd161, %fd171;
$L__BB0_37:
	ld.global.nc.f32 	%f15, [%rd7+8];
	cvt.f64.f32 	%fd166, %f15;
	abs.f64 	%fd112, %fd166;
	setp.equ.f64 	%p27, %fd112, 0d7FF0000000000000;
	@%p27 bra 	$L__BB0_42;
	sub.f64 	%fd113, %fd166, %fd161;
	abs.f64 	%fd114, %fd113;
	mul.f64 	%fd115, %fd1, %fd113;
	mov.f64 	%fd116, 0d3FF0000000000000;
	sub.f64 	%fd117, %fd116, %fd1;
	fma.rn.f64 	%fd172, %fd117, %fd172, %fd115;
	mul.f64 	%fd118, %fd2, %fd172;
	sub.f64 	%fd119, %fd116, %fd2;
	fma.rn.f64 	%fd173, %fd119, %fd173, %fd118;
	mul.f64 	%fd120, %fd1, %fd114;
	fma.rn.f64 	%fd174, %fd117, %fd174, %fd120;
	mul.f64 	%fd121, %fd2, %fd174;
	fma.rn.f64 	%fd175, %fd119, %fd175, %fd121;
	add.s32 	%r56, %r70, 1;
	setp.lt.s32 	%p28, %r56, %r9;
	@%p28 bra 	$L__BB0_44;
	setp.eq.f64 	%p29, %fd175, 0d0000000000000000;
	@%p29 bra 	$L__BB0_41;
	div.rn.f64 	%fd122, %fd173, %fd175;
	mul.f64 	%fd123, %fd122, 0d4059000000000000;
	cvt.rn.f32.f64 	%f16, %fd123;
	max.f32 	%f17, %f16, 0fC2C80000;
	min.f32 	%f18, %f17, 0f42C80000;
	st.global.f32 	[%rd8+8], %f18;
	bra.uni 	$L__BB0_44;
$L__BB0_41:
	mov.b32 	%r57, 2143289344;
	st.global.u32 	[%rd8+8], %r57;
	bra.uni 	$L__BB0_44;
$L__BB0_42:
	add.s32 	%r58, %r70, 1;
	setp.lt.s32 	%p30, %r58, %r9;
	mov.f64 	%fd166, %fd161;
	@%p30 bra 	$L__BB0_44;
	mov.b32 	%r59, 2143289344;
	st.global.u32 	[%rd8+8], %r59;
	mov.f64 	%fd166, %fd161;
$L__BB0_44:
	ld.global.nc.f32 	%f19, [%rd7+12];
	cvt.f64.f32 	%fd171, %f19;
	abs.f64 	%fd124, %fd171;
	setp.equ.f64 	%p31, %fd124, 0d7FF0000000000000;
	@%p31 bra 	$L__BB0_49;
	sub.f64 	%fd125, %fd171, %fd166;
	abs.f64 	%fd126, %fd125;
	mul.f64 	%fd127, %fd1, %fd125;
	mov.f64 	%fd128, 0d3FF0000000000000;
	sub.f64 	%fd129, %fd128, %fd1;
	fma.rn.f64 	%fd172, %fd129, %fd172, %fd127;
	mul.f64 	%fd130, %fd2, %fd172;
	sub.f64 	%fd131, %fd128, %fd2;
	fma.rn.f64 	%fd173, %fd131, %fd173, %fd130;
	mul.f64 	%fd132, %fd1, %fd126;
	fma.rn.f64 	%fd174, %fd129, %fd174, %fd132;
	mul.f64 	%fd133, %fd2, %fd174;
	fma.rn.f64 	%fd175, %fd131, %fd175, %fd133;
	add.s32 	%r60, %r70, 2;
	setp.lt.s32 	%p32, %r60, %r9;
	@%p32 bra 	$L__BB0_51;
	setp.eq.f64 	%p33, %fd175, 0d0000000000000000;
	@%p33 bra 	$L__BB0_48;
	div.rn.f64 	%fd134, %fd173, %fd175;
	mul.f64 	%fd135, %fd134, 0d4059000000000000;
	cvt.rn.f32.f64 	%f20, %fd135;
	max.f32 	%f21, %f20, 0fC2C80000;
	min.f32 	%f22, %f21, 0f42C80000;
	st.global.f32 	[%rd8+12], %f22;
	bra.uni 	$L__BB0_51;
$L__BB0_48:
	mov.b32 	%r61, 2143289344;
	st.global.u32 	[%rd8+12], %r61;
	bra.uni 	$L__BB0_51;
$L__BB0_49:
	add.s32 	%r62, %r70, 2;
	setp.lt.s32 	%p34, %r62, %r9;
	mov.f64 	%fd171, %fd166;
	@%p34 bra 	$L__BB0_51;
	mov.b32 	%r63, 2143289344;
	st.global.u32 	[%rd8+12], %r63;
	mov.f64 	%fd171, %fd166;
$L__BB0_51:
	add.s32 	%r71, %r71, 4;
	add.s32 	%r70, %r70, 4;
	add.s32 	%r69, %r69, 4;
	setp.ne.s32 	%p35, %r71, 0;
	@%p35 bra 	$L__BB0_23;
$L__BB0_52:
	ret;

}
	// .globl	tsi_many_series_one_param_f32
.visible .entry tsi_many_series_one_param_f32(
	.param .u64 .ptr .align 1 tsi_many_series_one_param_f32_param_0,
	.param .u32 tsi_many_series_one_param_f32_param_1,
	.param .u32 tsi_many_series_one_param_f32_param_2,
	.param .u32 tsi_many_series_one_param_f32_param_3,
	.param .u32 tsi_many_series_one_param_f32_param_4,
	.param .u64 .ptr .align 1 tsi_many_series_one_param_f32_param_5,
	.param .u64 .ptr .align 1 tsi_many_series_one_param_f32_param_6
)
{
	.reg .pred 	%p<39>;
	.reg .b32 	%r<113>;
	.reg .b32 	%f<23>;
	.reg .b64 	%rd<72>;
	.reg .b64 	%fd<164>;

	ld.param.u64 	%rd9, [tsi_many_series_one_param_f32_param_0];
	ld.param.u32 	%r53, [tsi_many_series_one_param_f32_param_1];
	ld.param.u32 	%r54, [tsi_many_series_one_param_f32_param_2];
	ld.param.u32 	%r55, [tsi_many_series_one_param_f32_param_3];
	ld.param.u32 	%r56, [tsi_many_series_one_param_f32_param_4];
	ld.param.u64 	%rd8, [tsi_many_series_one_param_f32_param_5];
	ld.param.u64 	%rd10, [tsi_many_series_one_param_f32_param_6];
	cvta.to.global.u64 	%rd1, %rd10;
	cvta.to.global.u64 	%rd2, %rd9;
	mov.u32 	%r57, %ctaid.x;
	mov.u32 	%r58, %ntid.x;
	mov.u32 	%r59, %tid.x;
	mad.lo.s32 	%r1, %r57, %r58, %r59;
	setp.ge.s32 	%p1, %r1, %r55;
	@%p1 bra 	$L__BB1_59;
	min.s32 	%r60, %r53, %r54;
	setp.lt.s32 	%p2, %r60, 1;
	@%p2 bra 	$L__BB1_59;
	add.s32 	%r61, %r53, 1;
	cvt.rn.f64.u32 	%fd73, %r61;
	mov.f64 	%fd74, 0d4000000000000000;
	div.rn.f64 	%fd1, %fd74, %fd73;
	add.s32 	%r62, %r54, 1;
	cvt.rn.f64.u32 	%fd75, %r62;
	div.rn.f64 	%fd2, %fd74, %fd75;
	mov.f64 	%fd76, 0d3FF0000000000000;
	sub.f64 	%fd3, %fd76, %fd1;
	sub.f64 	%fd4, %fd76, %fd2;
	cvta.to.global.u64 	%rd11, %rd8;
	mul.wide.s32 	%rd12, %r1, 4;
	add.s64 	%rd13, %rd11, %rd12;
	ld.global.nc.u32 	%r63, [%rd13];
	max.s32 	%r2, %r63, 0;
	setp.ge.s32 	%p3, %r2, %r56;
	@%p3 bra 	$L__BB1_59;
	add.s32 	%r65, %r54, %r53;
	add.s32 	%r3, %r65, %r2;
	min.u32 	%r4, %r3, %r56;
	and.b32  	%r5, %r4, 7;
	setp.lt.u32 	%p4, %r4, 8;
	mov.b32 	%r101, 0;
	@%p4 bra 	$L__BB1_6;
	and.b32  	%r101, %r4, 2147483640;
	neg.s32 	%r99, %r101;
	shl.b32 	%r8, %r55, 3;
	mul.wide.s32 	%rd16, %r55, 4;
	mov.u32 	%r98, %r1;
$L__BB1_5:
	.pragma "nounroll";
	mul.wide.s32 	%rd14, %r98, 4;
	add.s64 	%rd15, %rd1, %rd14;
	mov.b32 	%r66, 2143289344;
	st.global.u32 	[%rd15], %r66;
	add.s64 	%rd17, %rd15, %rd16;
	st.global.u32 	[%rd17], %r66;
	add.s64 	%rd18, %rd17, %rd16;
	st.global.u32 	[%rd18], %r66;
	add.s64 	%rd19, %rd18, %rd16;
	st.global.u32 	[%rd19], %r66;
	add.s64 	%rd20, %rd19, %rd16;
	st.global.u32 	[%rd20], %r66;
	add.s64 	%rd21, %rd20, %rd16;
	st.global.u32 	[%rd21], %r66;
	add.s64 	%rd22, %rd21, %rd16;
	st.global.u32 	[%rd22], %r66;
	add.s64 	%rd23, %rd22, %rd16;
	st.global.u32 	[%rd23], %r66;
	add.s32 	%r99, %r99, 8;
	add.s32 	%r98, %r98, %r8;
	setp.ne.s32 	%p5, %r99, 0;
	@%p5 bra 	$L__BB1_5;
$L__BB1_6:
	setp.eq.s32 	%p6, %r5, 0;
	@%p6 bra 	$L__BB1_14;
	and.b32  	%r14, %r4, 3;
	setp.lt.u32 	%p7, %r5, 4;
	@%p7 bra 	$L__BB1_9;
	mad.lo.s32 	%r67, %r101, %r55, %r1;
	mul.wide.s32 	%rd24, %r67, 4;
	add.s64 	%rd25, %rd1, %rd24;
	mov.b32 	%r68, 2143289344;
	st.global.u32 	[%rd25], %r68;
	mul.wide.s32 	%rd26, %r55, 4;
	add.s64 	%rd27, %rd25, %rd26;
	st.global.u32 	[%rd27], %r68;
	add.s64 	%rd28, %rd27, %rd26;
	st.global.u32 	[%rd28], %r68;
	add.s64 	%rd29, %rd28, %rd26;
	st.global.u32 	[%rd29], %r68;
	add.s32 	%r101, %r101, 4;
$L__BB1_9:
	setp.eq.s32 	%p8, %r14, 0;
	@%p8 bra 	$L__BB1_14;
	setp.eq.s32 	%p9, %r14, 1;
	@%p9 bra 	$L__BB1_12;
	mad.lo.s32 	%r69, %r101, %r55, %r1;
	mul.wide.s32 	%rd30, %r69, 4;
	add.s64 	%rd31, %rd1, %rd30;
	mov.b32 	%r70, 2143289344;
	st.global.u32 	[%rd31], %r70;
	mul.wide.s32 	%rd32, %r55, 4;
	add.s64 	%rd33, %rd31, %rd32;
	st.global.u32 	[%rd33], %r70;
	add.s32 	%r101, %r101, 2;
$L__BB1_12:
	and.b32  	%r71, %r4, 1;
	setp.eq.b32 	%p10, %r71, 1;
	not.pred 	%p11, %p10;
	@%p11 bra 	$L__BB1_14;
	mad.lo.s32 	%r72, %r101, %r55, %r1;
	mul.wide.s32 	%rd34, %r72, 4;
	add.s64 	%rd35, %rd1, %rd34;
	mov.b32 	%r73, 2143289344;
	st.global.u32 	[%rd35], %r73;
$L__BB1_14:
	add.s32 	%r74, %r2, 1;
	setp.le.u32 	%p12, %r56, %r74;
	@%p12 bra 	$L__BB1_59;
	mad.lo.s32 	%r75, %r2, %r55, %r1;
	mul.wide.s32 	%rd36, %r75, 4;
	add.s64 	%rd3, %rd2, %rd36;
	mul.wide.s32 	%rd4, %r55, 4;
	add.s64 	%rd37, %rd3, %rd4;
	ld.global.nc.f32 	%f1, [%rd37];
	cvt.f64.f32 	%fd159, %f1;
	abs.f64 	%fd77, %fd159;
	setp.equ.f64 	%p13, %fd77, 0d7FF0000000000000;
	@%p13 bra 	$L__BB1_59;
	ld.global.nc.f32 	%f2, [%rd3];
	cvt.f64.f32 	%fd78, %f2;
	sub.f64 	%fd161, %fd159, %fd78;
	add.s32 	%r106, %r2, 2;
	setp.ge.u32 	%p14, %r106, %r56;
	@%p14 bra 	$L__BB1_59;
	abs.f64 	%fd163, %fd161;
	xor.b32  	%r76, %r56, 2;
	sub.s32 	%r77, %r76, %r2;
	and.b32  	%r20, %r77, 3;
	setp.eq.s32 	%p15, %r20, 0;
	mov.f64 	%fd162, %fd163;
	mov.f64 	%fd160, %fd161;
	@%p15 bra 	$L__BB1_28;
	mad.lo.s32 	%r104, %r55, %r106, %r1;
	neg.s32 	%r103, %r20;
	mov.u32 	%r105, %r2;
	mov.f64 	%fd162, %fd163;
	mov.f64 	%fd160, %fd161;
$L__BB1_19:
	.pragma "nounroll";
	add.s32 	%r26, %r105, 2;
	mul.wide.s32 	%rd38, %r104, 4;
	add.s64 	%rd39, %rd2, %rd38;
	ld.global.nc.f32 	%f3, [%rd39];
	cvt.f64.f32 	%fd13, %f3;
	abs.f64 	%fd79, %fd13;
	setp.equ.f64 	%p16, %fd79, 0d7FF0000000000000;
	@%p16 bra 	$L__BB1_24;
	sub.f64 	%fd80, %fd13, %fd159;
	abs.f64 	%fd81, %fd80;
	mul.f64 	%fd82, %fd1, %fd80;
	fma.rn.f64 	%fd160, %fd3, %fd160, %fd82;
	mul.f64 	%fd83, %fd2, %fd160;
	fma.rn.f64 	%fd161, %fd4, %fd161, %fd83;
	mul.f64 	%fd84, %fd1, %fd81;
	fma.rn.f64 	%fd162, %fd3, %fd162, %fd84;
	mul.f64 	%fd85, %fd2, %fd162;
	fma.rn.f64 	%fd163, %fd4, %fd163, %fd85;
	setp.lt.s32 	%p17, %r26, %r3;
	mov.f64 	%fd159, %fd13;
	@%p17 bra 	$L__BB1_26;
	setp.eq.f64 	%p18, %fd163, 0d0000000000000000;
	@%p18 bra 	$L__BB1_23;
	div.rn.f64 	%fd86, %fd161, %fd163;
	mul.f64 	%fd87, %fd86, 0d4059000000000000;
	cvt.rn.f32.f64 	%f4, %fd87;
	max.f32 	%f5, %f4, 0fC2C80000;
	min.f32 	%f6, %f5, 0f42C80000;
	mul.wide.s32 	%rd40, %r104, 4;
	add.s64 	%rd41, %rd1, %rd40;
	st.global.f32 	[%rd41], %f6;
	mov.f64 	%fd159, %fd13;
	bra.uni 	$L__BB1_26;
$L__BB1_23:
	mul.wide.s32 	%rd42, %r104, 4;
	add.s64 	%rd43, %rd1, %rd42;
	mov.b32 	%r78, 2143289344;
	st.global.u32 	[%rd43], %r78;
	mov.f64 	%fd159, %fd13;
	bra.uni 	$L__BB1_26;
$L__BB1_24:
	setp.lt.s32 	%p19, %r26, %r3;
	@%p19 bra 	$L__BB1_26;
	mul.wide.s32 	%rd44, %r104, 4;
	add.s64 	%rd45, %rd1, %rd44;
	mov.b32 	%r79, 2143289344;
	st.global.u32 	[%rd45], %r79;
$L__BB1_26:
	add.s32 	%r105, %r105, 1;
	add.s32 	%r104, %r104, %r55;
	add.s32 	%r103, %r103, 1;
	setp.ne.s32 	%p20, %r103, 0;
	@%p20 bra 	$L__BB1_19;
	add.s32 	%r106, %r105, 2;
$L__BB1_28:
	sub.s32 	%r80, %r56, %r2;
	add.s32 	%r81, %r80, -3;
	setp.lt.u32 	%p21, %r81, 3;
	@%p21 bra 	$L__BB1_59;
	sub.s32 	%r112, %r106, %r56;
	add.s32 	%r111, %r106, 1;
	mul.lo.s32 	%r82, %r106, %r55;
	add.s32 	%r83, %r82, %r55;
	add.s32 	%r110, %r1, %r83;
	shl.b32 	%r35, %r55, 2;
	add.s32 	%r84, %r106, 2;
	mad.lo.s32 	%r109, %r55, %r84, %r1;
	add.s32 	%r85, %r106, 3;
	mad.lo.s32 	%r108, %r55, %r85, %r1;
	add.s32 	%r107, %r1, %r82;
$L__BB1_30:
	add.s32 	%r45, %r111, -1;
	mul.wide.s32 	%rd46, %r107, 4;
	add.s64 	%rd5, %rd2, %rd46;
	ld.global.nc.f32 	%f7, [%rd5];
	cvt.f64.f32 	%fd33, %f7;
	abs.f64 	%fd88, %fd33;
	setp.ne.f64 	%p22, %fd88, 0d7FF0000000000000;
	@%p22 bra 	$L__BB1_33;
	setp.lt.s32 	%p25, %r45, %r3;
	@%p25 bra 	$L__BB1_37;
	mul.wide.s32 	%rd51, %r107, 4;
	add.s64 	%rd52, %rd1, %rd51;
	mov.b32 	%r88, 2143289344;
	st.global.u32 	[%rd52], %r88;
	bra.uni 	$L__BB1_37;
$L__BB1_33:
	sub.f64 	%fd89, %fd33, %fd159;
	abs.f64 	%fd90, %fd89;
	mul.f64 	%fd91, %fd1, %fd89;
	fma.rn.f64 	%fd160, %fd3, %fd160, %fd91;
	mul.f64 	%fd92, %fd2, %fd160;
	fma.rn.f64 	%fd161, %fd4, %fd161, %fd92;
	mul.f64 	%fd93, %fd1, %fd90;
	fma.rn.f64 	%fd162, %fd3, %fd162, %fd93;
	mul.f64 	%fd94, %fd2, %fd162;
	fma.rn.f64 	%fd163, %fd4, %fd163, %fd94;
	add.s32 	%r86, %r111, -1;
	setp.lt.s32 	%p23, %r86, %r3;
	mov.f64 	%fd159, %fd33;
	@%p23 bra 	$L__BB1_37;
	setp.neu.f64 	%p24, %fd163, 0d0000000000000000;
	@%p24 bra 	$L__BB1_36;
	mul.wide.s32 	%rd49, %r107, 4;
	add.s64 	%rd50, %rd1, %rd49;
	mov.b32 	%r87, 2143289344;
	st.global.u32 	[%rd50], %r87;
	mov.f64 	%fd159, %fd33;
	bra.uni 	$L__BB1_37;
$L__BB1_36:
	div.rn.f64 	%fd95, %fd161, %fd163;
	mul.f64 	%fd96, %fd95, 0d4059000000000000;
	cvt.rn.f32.f64 	%f8, %fd96;
	max.f32 	%f9, %f8, 0fC2C80000;
	min.f32 	%f10, %f9, 0f42C80000;
	mul.wide.s32 	%rd47, %r107, 4;
	add.s64 	%rd48, %rd1, %rd47;
	st.global.f32 	[%rd48], %f10;
	mov.f64 	%fd159, %fd33;
$L__BB1_37:
	add.s64 	%rd6, %rd5, %rd4;
	ld.global.nc.f32 	%f11, [%rd6];
	cvt.f64.f32 	%fd149, %f11;
	abs.f64 	%fd97, %fd149;
	setp.equ.f64 	%p26, %fd97, 0d7FF0000000000000;
	@%p26 bra 	$L__BB1_42;
	sub.f64 	%fd98, %fd149, %fd159;
	abs.f64 	%fd99, %fd98;
	mul.f64 	%fd100, %fd1, %fd98;
	fma.rn.f64 	%fd160, %fd3, %fd160, %fd100;
	mul.f64 	%fd101, %fd2, %fd160;
	fma.rn.f64 	%fd161, %fd4, %fd161, %fd101;
	mul.f64 	%fd102, %fd1, %fd99;
	fma.rn.f64 	%fd162, %fd3, %fd162, %fd102;
	mul.f64 	%fd103, %fd2, %fd162;
	fma.rn.f64 	%fd163, %fd4, %fd163, %fd103;
	setp.lt.s32 	%p27, %r111, %r3;
	@%p27 bra 	$L__BB1_44;
	setp.eq.f64 	%p28, %fd163, 0d0000000000000000;
	@%p28 bra 	$L__BB1_41;
	div.rn.f64 	%fd104, %fd161, %fd163;
	mul.f64 	%fd105, %fd104, 0d4059000000000000;
	cvt.rn.f32.f64 	%f12, %fd105;
	max.f32 	%f13, %f12, 0fC2C80000;
	min.f32 	%f14, %f13, 0f42C80000;
	mul.wide.s32 	%rd53, %r110, 4;
	add.s64 	%rd54, %rd1, %rd53;
	st.global.f32 	[%rd54], %f14;
	bra.uni 	$L__BB1_44;
$L__BB1_41:
	mul.wide.s32 	%rd55, %r110, 4;
	add.s64 	%rd56, %rd1, %rd55;
	mov.b32 	%r89, 2143289344;
	st.global.u32 	[%rd56], %r89;
	bra.uni 	$L__BB1_44;
$L__BB1_42:
	setp.lt.s32 	%p29, %r111, %r3;
	mov.f64 	%fd149, %fd159;
	@%p29 bra 	$L__BB1_44;
	mul.wide.s32 	%rd57, %r110, 4;
	add.s64 	%rd58, %rd1, %rd57;
	mov.b32 	%r90, 2143289344;
	st.global.u32 	[%rd58], %r90;
	mov.f64 	%fd149, %fd159;
$L__BB1_44:
	add.s32 	%r46, %r111, 1;
	add.s64 	%rd7, %rd6, %rd4;
	ld.global.nc.f32 	%f15, [%rd7];
	cvt.f64.f32 	%fd154, %f15;
	abs.f64 	%fd106, %fd154;
	setp.equ.f64 	%p30, %fd106, 0d7FF0000000000000;
	@%p30 bra 	$L__BB1_49;
	sub.f64 	%fd107, %fd154, %fd149;
	abs.f64 	%fd108, %fd107;
	mul.f64 	%fd109, %fd1, %fd107;
	fma.rn.f64 	%fd160, %fd3, %fd160, %fd109;
	mul.f64 	%fd110, %fd2, %fd160;
	fma.rn.f64 	%fd161, %fd4, %fd161, %fd110;
	mul.f64 	%fd111, %fd1, %fd108;
	fma.rn.f64 	%fd162, %fd3, %fd162, %fd111;
	mul.f64 	%fd112, %fd2, %fd162;
	fma.rn.f64 	%fd163, %fd4, %fd163, %fd112;
	add.s32 	%r91, %r111, 1;
	setp.lt.s32 	%p31, %r91, %r3;
	@%p31 bra 	$L__BB1_51;
	setp.eq.f64 	%p32, %fd163, 0d0000000000000000;
	@%p32 bra 	$L__BB1_48;
	div.rn.f64 	%fd113, %fd161, %fd163;
	mul.f64 	%fd114, %fd113, 0d4059000000000000;
	cvt.rn.f32.f64 	%f16, %fd114;
	max.f32 	%f17, %f16, 0fC2C80000;
	min.f32 	%f18, %f17, 0f42C80000;
	mul.wide.s32 	%rd59, %r109, 4;
	add.s64 	%rd60, %rd1, %rd59;
	st.global.f32 	[%rd60], %f18;
	bra.uni 	$L__BB1_51;
$L__BB1_48:
	mul.wide.s32 	%rd61, %r109, 4;
	add.s64 	%rd62, %rd1, %rd61;
	mov.b32 	%r92, 2143289344;
	st.global.u32 	[%rd62], %r92;
	bra.uni 	$L__BB1_51;
$L__BB1_49:
	setp.lt.s32 	%p33, %r46, %r3;
	mov.f64 	%fd154, %fd149;
	@%p33 bra 	$L__BB1_51;
	mul.wide.s32 	%rd63, %r109, 4;
	add.s64 	%rd64, %rd1, %rd63;
	mov.b32 	%r93, 2143289344;
	st.global.u32 	[%rd64], %r93;
	mov.f64 	%fd154, %fd149;
$L__BB1_51:
	add.s64 	%rd65, %rd7, %rd4;
	ld.global.nc.f32 	%f19, [%rd65];
	cvt.f64.f32 	%fd159, %f19;
	abs.f64 	%fd115, %fd159;
	setp.equ.f64 	%p34, %fd115, 0d7FF0000000000000;
	@%p34 bra 	$L__BB1_56;
	sub.f64 	%fd116, %fd159, %fd154;
	abs.f64 	%fd117, %fd116;
	mul.f64 	%fd118, %fd1, %fd116;
	fma.rn.f64 	%fd160, %fd3, %fd160, %fd118;
	mul.f64 	%fd119, %fd2, %fd160;
	fma.rn.f64 	%fd161, %fd4, %fd161, %fd119;
	mul.f64 	%fd120, %fd1, %fd117;
	fma.rn.f64 	%fd162, %fd3, %fd162, %fd120;
	mul.f64 	%fd121, %fd2, %fd162;
	fma.rn.f64 	%fd163, %fd4, %fd163, %fd121;
	add.s32 	%r94, %r111, 2;
	setp.lt.s32 	%p35, %r94, %r3;
	@%p35 bra 	$L__BB1_58;
	setp.eq.f64 	%p36, %fd163, 0d0000000000000000;
	@%p36 bra 	$L__BB1_55;
	div.rn.f64 	%fd122, %fd161, %fd163;
	mul.f64 	%fd123, %fd122, 0d4059000000000000;
	cvt.rn.f32.f64 	%f20, %fd123;
	max.f32 	%f21, %f20, 0fC2C80000;
	min.f32 	%f22, %f21, 0f42C80000;
	mul.wide.s32 	%rd66, %r108, 4;
	add.s64 	%rd67, %rd1, %rd66;
	st.global.f32 	[%rd67], %f22;
	bra.uni 	$L__BB1_58;
$L__BB1_55:
	mul.wide.s32 	%rd68, %r108, 4;
	add.s64 	%rd69, %rd1, %rd68;
	mov.b32 	%r95, 2143289344;
	st.global.u32 	[%rd69], %r95;
	bra.uni 	$L__BB1_58;
$L__BB1_56:
	add.s32 	%r96, %r111, 2;
	setp.lt.s32 	%p37, %r96, %r3;
	mov.f64 	%fd159, %fd154;
	@%p37 bra 	$L__BB1_58;
	mul.wide.s32 	%rd70, %r108, 4;
	add.s64 	%rd71, %rd1, %rd70;
	mov.b32 	%r97, 2143289344;
	st.global.u32 	[%rd71], %r97;
	mov.f64 	%fd159, %fd154;
$L__BB1_58:
	add.s32 	%r112, %r112, 4;
	add.s32 	%r111, %r111, 4;
	add.s32 	%r110, %r110, %r35;
	add.s32 	%r109, %r109, %r35;
	add.s32 	%r108, %r108, %r35;
	add.s32 	%r107, %r107, %r35;
	setp.ne.s32 	%p38, %r112, 0;
	@%p38 bra 	$L__BB1_30;
$L__BB1_59:
	ret;

}


// ===== COMPILED SASS (sm_100) =====

	.target	sm_100

	.elftype	@"ET_EXEC"


//--------------------- .note.nv.tkinfo           --------------------------
	.section	.note.nv.tkinfo,"",@"SHT_NOTE"
	.sectionflags	@"SHF_NOTE_NV_TKINFO"
	.tkinfo
        /*0018*/ 	.word	0x00000002
        /*0030*/ 	.string	""
        /*0030*/ 	.string	"ptxas"
        /*0030*/ 	.string	"Cuda compilation tools, release 13.0, V13.0.88"
        /*0030*/ 	.string	"Build cuda_13.0.r13.0/compiler.36424714_0"
        /*0030*/ 	.string	"-arch sm_100 -m 64 "



//--------------------- .note.nv.cuinfo           --------------------------
	.section	.note.nv.cuinfo,"",@"SHT_NOTE"
	.sectionflags	@"SHF_NOTE_NV_CUINFO"
        /*0018*/ 	.short	0x0002
        /*001a*/ 	.short	0x0064
        /*001c*/ 	.short	0x0082
	.zero		2


//--------------------- .nv.info                  --------------------------
	.section	.nv.info,"",@"SHT_CUDA_INFO"
	.align	4


	//----- nvinfo : EIATTR_REGCOUNT
	.align		4
        /*0000*/ 	.byte	0x04, 0x2f
        /*0002*/ 	.short	(.L_1 - .L_0)
	.align		4
.L_0:
        /*0004*/ 	.word	index@(tsi_batch_f32)
        /*0008*/ 	.word	0x0000002a


	//----- nvinfo : EIATTR_FRAME_SIZE
	.align		4
.L_1:
        /*000c*/ 	.byte	0x04, 0x11
        /*000e*/ 	.short	(.L_3 - .L_2)
	.align		4
.L_2:
        /*0010*/ 	.word	index@($__internal_1_$__cuda_sm20_div_rn_f64_full)
        /*0014*/ 	.word	0x00000000


	//----- nvinfo : EIATTR_FRAME_SIZE
	.align		4
.L_3:
        /*0018*/ 	.byte	0x04, 0x11
        /*001a*/ 	.short	(.L_5 - .L_4)
	.align		4
.L_4:
        /*001c*/ 	.word	index@(tsi_batch_f32)
        /*0020*/ 	.word	0x00000000


	//----- nvinfo : EIATTR_REGCOUNT
	.align		4
.L_5:
        /*0024*/ 	.byte	0x04, 0x2f
        /*0026*/ 	.short	(.L_7 - .L_6)
	.align		4
.L_6:
        /*0028*/ 	.word	index@(tsi_many_series_one_param_f32)
        /*002c*/ 	.word	0x00000032


	//----- nvinfo : EIATTR_FRAME_SIZE
	.align		4
.L_7:
        /*0030*/ 	.byte	0x04, 0x11
        /*0032*/ 	.short	(.L_9 - .L_8)
	.align		4
.L_8:
        /*0034*/ 	.word	index@($__internal_0_$__cuda_sm20_div_rn_f64_full)
        /*0038*/ 	.word	0x00000000


	//----- nvinfo : EIATTR_FRAME_SIZE
	.align		4
.L_9:
        /*003c*/ 	.byte	0x04, 0x11
        /*003e*/ 	.short	(.L_11 - .L_10)
	.align		4
.L_10:
        /*0040*/ 	.word	index@(tsi_many_series_one_param_f32)
        /*0044*/ 	.word	0x00000000


	//----- nvinfo : EIATTR_MIN_STACK_SIZE
	.align		4
.L_11:
        /*0048*/ 	.byte	0x04, 0x12
        /*004a*/ 	.short	(.L_13 - .L_12)
	.align		4
.L_12:
        /*004c*/ 	.word	index@(tsi_many_series_one_param_f32)
        /*0050*/ 	.word	0x00000000


	//----- nvinfo : EIATTR_MIN_STACK_SIZE
	.align		4
.L_13:
        /*0054*/ 	.byte	0x04, 0x12
        /*0056*/ 	.short	(.L_15 - .L_14)
	.align		4
.L_14:
        /*0058*/ 	.word	index@(tsi_batch_f32)
        /*005c*/ 	.word	0x00000000
.L_15:


//--------------------- .nv.compat                --------------------------
	.section	.nv.compat,"",@"SHT_CUDA_COMPAT_INFO"
	.align	4
        /*0000*/ 	.byte	0x02, 0x09, 0x00, 0x00, 0x02, 0x02, 0x01, 0x00, 0x02, 0x05, 0x05, 0x00, 0x03, 0x07, 0x01, 0x01
        /*0010*/ 	.byte	0x02, 0x03, 0x00, 0x00, 0x02, 0x06, 0x01, 0x00, 0x04, 0x0b, 0x08, 0x00, 0x01, 0x00, 0x00, 0x00
        /*0020*/ 	.byte	0x00, 0x00, 0x00, 0x00


//--------------------- .nv.info.tsi_many_series_one_param_f32 --------------------------
	.section	.nv.info.tsi_many_series_one_param_f32,"",@"SHT_CUDA_INFO"
	.sectionflags	@""
	.align	4


	//----- nvinfo : EIATTR_CUDA_API_VERSION
	.align		4
        /*0000*/ 	.byte	0x04, 0x37
        /*0002*/ 	.short	(.L_17 - .L_16)
.L_16:
        /*0004*/ 	.word	0x00000082


	//----- nvinfo : EIATTR_KPARAM_INFO
	.align		4
.L_17:
        /*0008*/ 	.byte	0x04, 0x17
        /*000a*/ 	.short	(.L_19 - .L_18)
.L_18:
        /*000c*/ 	.word	0x00000000
        /*0010*/ 	.short	0x0006
        /*0012*/ 	.short	0x0020
        /*0014*/ 	.byte	0x00, 0xf5, 0x21, 0x00


	//----- nvinfo : EIATTR_KPARAM_INFO
	.align		4
.L_19:
        /*0018*/ 	.byte	0x04, 0x17
        /*001a*/ 	.short	(.L_21 - .L_20)
.L_20:
        /*001c*/ 	.word	0x00000000
        /*0020*/ 	.short	0x0005
        /*0022*/ 	.short	0x0018
        /*0024*/ 	.byte	0x00, 0xf5, 0x21, 0x00


	//----- nvinfo : EIATTR_KPARAM_INFO
	.align		4
.L_21:
        /*0028*/ 	.byte	0x04, 0x17
        /*002a*/ 	.short	(.L_23 - .L_22)
.L_22:
        /*002c*/ 	.word	0x00000000
        /*0030*/ 	.short	0x0004
        /*0032*/ 	.short	0x0014
        /*0034*/ 	.byte	0x00, 0xf0, 0x11, 0x00


	//----- nvinfo : EIATTR_KPARAM_INFO
	.align		4
.L_23:
        /*0038*/ 	.byte	0x04, 0x17
        /*003a*/ 	.short	(.L_25 - .L_24)
.L_24:
        /*003c*/ 	.word	0x00000000
        /*0040*/ 	.short	0x0003
        /*0042*/ 	.short	0x0010
        /*0044*/ 	.byte	0x00, 0xf0, 0x11, 0x00


	//----- nvinfo : EIATTR_KPARAM_INFO
	.align		4
.L_25:
        /*0048*/ 	.byte	0x04, 0x17
        /*004a*/ 	.short	(.L_27 - .L_26)
.L_26:
        /*004c*/ 	.word	0x00000000
        /*0050*/ 	.short	0x0002
        /*0052*/ 	.short	0x000c
        /*0054*/ 	.byte	0x00, 0xf0, 0x11, 0x00


	//----- nvinfo : EIATTR_KPARAM_INFO
	.align		4
.L_27:
        /*0058*/ 	.byte	0x04, 0x17
        /*005a*/ 	.short	(.L_29 - .L_28)
.L_28:
        /*005c*/ 	.word	0x00000000
        /*0060*/ 	.short	0x0001
        /*0062*/ 	.short	0x0008
        /*0064*/ 	.byte	0x00, 0xf0, 0x11, 0x00


	//----- nvinfo : EIATTR_KPARAM_INFO
	.align		4
.L_29:
        /*0068*/ 	.byte	0x04, 0x17
        /*006a*/ 	.short	(.L_31 - .L_30)
.L_30:
        /*006c*/ 	.word	0x00000000
        /*0070*/ 	.short	0x0000
        /*0072*/ 	.short	0x0000
        /*0074*/ 	.byte	0x00, 0xf5, 0x21, 0x00


	//----- nvinfo : EIATTR_SPARSE_MMA_MASK
	.align		4
.L_31:
        /*0078*/ 	.byte	0x03, 0x50
        /*007a*/ 	.short	0x0000


	//----- nvinfo : EIATTR_MAXREG_COUNT
	.align		4
        /*007c*/ 	.byte	0x03, 0x1b
        /*007e*/ 	.short	0x00ff


	//----- nvinfo : EIATTR_MERCURY_ISA_VERSION
	.align		4
        /*0080*/ 	.byte	0x03, 0x5f
        /*0082*/ 	.short	0x0101


	//----- nvinfo : EIATTR_VRC_CTA_INIT_COUNT
	.align		4
        /*0084*/ 	.byte	0x02, 0x4a
	.zero		1
	.zero		1


	//----- nvinfo : EIATTR_EXIT_INSTR_OFFSETS
	.align		4
        /*0088*/ 	.byte	0x04, 0x1c
        /*008a*/ 	.short	(.L_33 - .L_32)


	//   ....[0]....
.L_32:
        /*008c*/ 	.word	0x00000070


	//   ....[1]....
        /*0090*/ 	.word	0x000000b0


	//   ....[2]....
        /*0094*/ 	.word	0x00000400


	//   ....[3]....
        /*0098*/ 	.word	0x00000950


	//   ....[4]....
        /*009c*/ 	.word	0x000009f0


	//   ....[5]....
        /*00a0*/ 	.word	0x00000a20


	//   ....[6]....
        /*00a4*/ 	.word	0x000010b0


	//   ....[7]....
        /*00a8*/ 	.word	0x00002300


	//----- nvinfo : EIATTR_CRS_STACK_SIZE
	.align		4
.L_33:
        /*00ac*/ 	.byte	0x04, 0x1e
        /*00ae*/ 	.short	(.L_35 - .L_34)
.L_34:
        /*00b0*/ 	.word	0x00000000


	//----- nvinfo : EIATTR_CBANK_PARAM_SIZE
	.align		4
.L_35:
        /*00b4*/ 	.byte	0x03, 0x19
        /*00b6*/ 	.short	0x0028


	//----- nvinfo : EIATTR_PARAM_CBANK
	.align		4
        /*00b8*/ 	.byte	0x04, 0x0a
        /*00ba*/ 	.short	(.L_37 - .L_36)
	.align		4
.L_36:
        /*00bc*/ 	.word	index@(.nv.constant0.tsi_many_series_one_param_f32)
        /*00c0*/ 	.short	0x0380
        /*00c2*/ 	.short	0x0028


	//----- nvinfo : EIATTR_SW_WAR
	.align		4
.L_37:
        /*00c4*/ 	.byte	0x04, 0x36
        /*00c6*/ 	.short	(.L_39 - .L_38)
.L_38:
        /*00c8*/ 	.word	0x00000008
.L_39:


//--------------------- .nv.info.tsi_batch_f32    --------------------------
	.section	.nv.info.tsi_batch_f32,"",@"SHT_CUDA_INFO"
	.sectionflags	@""
	.align	4


	//----- nvinfo : EIATTR_CUDA_API_VERSION
	.align		4
        /*0000*/ 	.byte	0x04, 0x37
        /*0002*/ 	.short	(.L_41 - .L_40)
.L_40:
        /*0004*/ 	.word	0x00000082


	//----- nvinfo : EIATTR_KPARAM_INFO
	.align		4
.L_41:
        /*0008*/ 	.byte	0x04, 0x17
        /*000a*/ 	.short	(.L_43 - .L_42)
.L_42:
        /*000c*/ 	.word	0x00000000
        /*0010*/ 	.short	0x0006
        /*0012*/ 	.short	0x0028
        /*0014*/ 	.byte	0x00, 0xf5, 0x21, 0x00


	//----- nvinfo : EIATTR_KPARAM_INFO
	.align		4
.L_43:
        /*0018*/ 	.byte	0x04, 0x17
        /*001a*/ 	.short	(.L_45 - .L_44)
.L_44:
        /*001c*/ 	.word	0x00000000
        /*0020*/ 	.short	0x0005
        /*0022*/ 	.short	0x0020
        /*0024*/ 	.byte	0x00, 0xf0, 0x11, 0x00


	//----- nvinfo : EIATTR_KPARAM_INFO
	.align		4
.L_45:
        /*0028*/ 	.byte	0x04, 0x17
        /*002a*/ 	.short	(.L_47 - .L_46)
.L_46:
        /*002c*/ 	.word	0x00000000
        /*0030*/ 	.short	0x0004
        /*0032*/ 	.short	0x001c
        /*0034*/ 	.byte	0x00, 0xf0, 0x11, 0x00


	//----- nvinfo : EIATTR_KPARAM_INFO
	.align		4
.L_47:
        /*0038*/ 	.byte	0x04, 0x17
        /*003a*/ 	.short	(.L_49 - .L_48)
.L_48:
        /*003c*/ 	.word	0x00000000
        /*0040*/ 	.short	0x0003
        /*0042*/ 	.short	0x0018
        /*0044*/ 	.byte	0x00, 0xf0, 0x11, 0x00


	//----- nvinfo : EIATTR_KPARAM_INFO
	.align		4
.L_49:
        /*0048*/ 	.byte	0x04, 0x17
        /*004a*/ 	.short	(.L_51 - .L_50)
.L_50:
        /*004c*/ 	.word	0x00000000
        /*0050*/ 	.short	0x0002
        /*0052*/ 	.short	0x0010
        /*0054*/ 	.byte	0x00, 0xf5, 0x21, 0x00


	//----- nvinfo : EIATTR_KPARAM_INFO
	.align		4
.L_51:
        /*0058*/ 	.byte	0x04, 0x17
        /*005a*/ 	.short	(.L_53 - .L_52)
.L_52:
        /*005c*/ 	.word	0x00000000
        /*0060*/ 	.short	0x0001
        /*0062*/ 	.short	0x0008
        /*0064*/ 	.byte	0x00, 0xf5, 0x21, 0x00


	//----- nvinfo : EIATTR_KPARAM_INFO
	.align		4
.L_53:
        /*0068*/ 	.byte	0x04, 0x17
        /*006a*/ 	.short	(.L_55 - .L_54)
.L_54:
        /*006c*/ 	.word	0x00000000
        /*0070*/ 	.short	0x0000
        /*0072*/ 	.short	0x0000
        /*0074*/ 	.byte	0x00, 0xf5, 0x21, 0x00


	//----- nvinfo : EIATTR_SPARSE_MMA_MASK
	.align		4
.L_55:
        /*0078*/ 	.byte	0x03, 0x50
        /*007a*/ 	.short	0x0000


	//----- nvinfo : EIATTR_MAXREG_COUNT
	.align		4
        /*007c*/ 	.byte	0x03, 0x1b
        /*007e*/ 	.short	0x00ff


	//----- nvinfo : EIATTR_NUM_BARRIERS
	.align		4
        /*0080*/ 	.byte	0x02, 0x4c
        /*0082*/ 	.byte	0x01
	.zero		1


	//----- nvinfo : EIATTR_MERCURY_ISA_VERSION
	.align		4
        /*0084*/ 	.byte	0x03, 0x5f
        /*0086*/ 	.short	0x0101


	//----- nvinfo : EIATTR_VRC_CTA_INIT_COUNT
	.align		4
        /*0088*/ 	.byte	0x02, 0x4a
	.zero		1
	.zero		1


	//----- nvinfo : EIATTR_EXIT_INSTR_OFFSETS
	.align		4
        /*008c*/ 	.byte	0x04, 0x1c
        /*008e*/ 	.short	(.L_57 - .L_56)


	//   ....[0]....
.L_56:
        /*0090*/ 	.word	0x00000050


	//   ....[1]....
        /*0094*/ 	.word	0x00000190


	//   ....[2]....
        /*0098*/ 	.word	0x000001d0


	//   ....[3]....
        /*009c*/ 	.word	0x000002a0


	//   ....[4]....
        /*00a0*/ 	.word	0x000005d0


	//   ....[5]....
        /*00a4*/ 	.word	0x00000650


	//   ....[6]....
        /*00a8*/ 	.word	0x00000690


	//   ....[7]....
        /*00ac*/ 	.word	0x00000d40


	//   ....[8]....
        /*00b0*/ 	.word	0x00002000


	//----- nvinfo : EIATTR_CRS_STACK_SIZE
	.align		4
.L_57:
        /*00b4*/ 	.byte	0x04, 0x1e
        /*00b6*/ 	.short	(.L_59 - .L_58)
.L_58:
        /*00b8*/ 	.word	0x00000000


	//----- nvinfo : EIATTR_CBANK_PARAM_SIZE
	.align		4
.L_59:
        /*00bc*/ 	.byte	0x03, 0x19
        /*00be*/ 	.short	0x0030


	//----- nvinfo : EIATTR_PARAM_CBANK
	.align		4
        /*00c0*/ 	.byte	0x04, 0x0a
        /*00c2*/ 	.short	(.L_61 - .L_60)
	.align		4
.L_60:
        /*00c4*/ 	.word	index@(.nv.constant0.tsi_batch_f32)
        /*00c8*/ 	.short	0x0380
        /*00ca*/ 	.short	0x0030


	//----- nvinfo : EIATTR_SW_WAR
	.align		4
.L_61:
        /*00cc*/ 	.byte	0x04, 0x36
        /*00ce*/ 	.short	(.L_63 - .L_62)
.L_62:
        /*00d0*/ 	.word	0x00000008
.L_63:


//--------------------- .nv.callgraph             --------------------------
	.section	.nv.callgraph,"",@"SHT_CUDA_CALLGRAPH"
	.align	4
	.sectionentsize	8
	.align		4
        /*0000*/ 	.word	0x00000000
	.align		4
        /*0004*/ 	.word	0xffffffff
	.align		4
        /*0008*/ 	.word	0x00000000
	.align		4
        /*000c*/ 	.word	0xfffffffe
	.align		4
        /*0010*/ 	.word	0x00000000
	.align		4
        /*0014*/ 	.word	0xfffffffd
	.align		4
        /*0018*/ 	.word	0x00000000
	.align		4
        /*001c*/ 	.word	0xfffffffc


//--------------------- .text.tsi_many_series_one_param_f32 --------------------------
	.section	.text.tsi_many_series_one_param_f32,"ax",@progbits
	.align	128
        .global         tsi_many_series_one_param_f32
        .type           tsi_many_series_one_param_f32,@function
        .size           tsi_many_series_one_param_f32,(.L_x_84 - tsi_many_series_one_param_f32)
        .other          tsi_many_series_one_param_f32,@"STO_CUDA_ENTRY STV_DEFAULT"
tsi_many_series_one_param_f32:
.text.tsi_many_series_one_param_f32:
[----:B------:R-:W-:Y:S01]  /*0000*/  LDC R1, c[0x0][0x37c] ;  /* 0x0000df00ff017b82 */ /* 0x000fe20000000800 */
[----:B------:R-:W0:Y:S07]  /*0010*/  S2R R0, SR_TID.X ;  /* 0x0000000000007919 */ /* 0x000e2e0000002100 */
[----:B------:R-:W0:Y:S01]  /*0020*/  S2UR UR4, SR_CTAID.X ;  /* 0x00000000000479c3 */ /* 0x000e220000002500 */
[----:B------:R-:W1:Y:S07]  /*0030*/  LDCU UR5, c[0x0][0x390] ;  /* 0x00007200ff0577ac */ /* 0x000e6e0008000800 */
[----:B------:R-:W0:Y:S02]  /*0040*/  LDC R9, c[0x0][0x360] ;  /* 0x0000d800ff097b82 */ /* 0x000e240000000800 */
[----:B0-----:R-:W-:-:S05]  /*0050*/  IMAD R9, R9, UR4, R0 ;  /* 0x0000000409097c24 */ /* 0x001fca000f8e0200 */
[----:B-1----:R-:W-:-:S13]  /*0060*/  ISETP.GE.AND P0, PT, R9, UR5, PT ;  /* 0x0000000509007c0c */ /* 0x002fda000bf06270 */
[----:B------:R-:W-:Y:S05]  /*0070*/  @P0 EXIT ;  /* 0x000000000000094d */ /* 0x000fea0003800000 */
[----:B------:R-:W0:Y:S02]  /*0080*/  LDC.64 R32, c[0x0][0x388] ;  /* 0x0000e200ff207b82 */ /* 0x000e240000000a00 */
[----:B0-----:R-:W-:-:S04]  /*0090*/  VIMNMX R0, PT, PT, R32, R33, PT ;  /* 0x0000002120007248 */ /* 0x001fc80003fe0100 */
[----:B------:R-:W-:-:S13]  /*00a0*/  ISETP.GE.AND P0, PT, R0, 0x1, PT ;  /* 0x000000010000780c */ /* 0x000fda0003f06270 */
[----:B------:R-:W-:Y:S05]  /*00b0*/  @!P0 EXIT ;  /* 0x000000000000894d */ /* 0x000fea0003800000 */
[----:B------:R-:W-:Y:S02]  /*00c0*/  VIADD R32, R32, 0x1 ;  /* 0x0000000120207836 */ /* 0x000fe40000000000 */
[----:B------:R-:W-:-:S04]  /*00d0*/  IMAD.MOV.U32 R2, RZ, RZ, 0x1 ;  /* 0x00000001ff027424 */ /* 0x000fc800078e00ff */
[----:B------:R-:W0:Y:S08]  /*00e0*/  I2F.F64.U32 R32, R32 ;  /* 0x0000002000207312 */ /* 0x000e300000201800 */
[----:B0-----:R-:W0:Y:S02]  /*00f0*/  MUFU.RCP64H R3, R33 ;  /* 0x0000002100037308 */ /* 0x001e240000001800 */
[----:B0-----:R-:W-:-:S08]  /*0100*/  DFMA R4, -R32, R2, 1 ;  /* 0x3ff000002004742b */ /* 0x001fd00000000102 */
[----:B------:R-:W-:-:S08]  /*0110*/  DFMA R4, R4, R4, R4 ;  /* 0x000000040404722b */ /* 0x000fd00000000004 */
[----:B------:R-:W-:-:S08]  /*0120*/  DFMA R4, R2, R4, R2 ;  /* 0x000000040204722b */ /* 0x000fd00000000002 */
[----:B------:R-:W-:-:S08]  /*0130*/  DFMA R2, -R32, R4, 1 ;  /* 0x3ff000002002742b */ /* 0x000fd00000000104 */
[----:B------:R-:W-:-:S08]  /*0140*/  DFMA R2, R4, R2, R4 ;  /* 0x000000020402722b */ /* 0x000fd00000000004 */
[----:B------:R-:W-:-:S08]  /*0150*/  DMUL R4, R2, 2 ;  /* 0x4000000002047828 */ /* 0x000fd00000000000 */
[----:B------:R-:W-:-:S08]  /*0160*/  DFMA R6, -R32, R4, 2 ;  /* 0x400000002006742b */ /* 0x000fd00000000104 */
[----:B------:R-:W-:-:S10]  /*0170*/  DFMA R4, R2, R6, R4 ;  /* 0x000000060204722b */ /* 0x000fd40000000004 */
[----:B------:R-:W-:-:S05]  /*0180*/  FFMA R0, RZ, R33, R5 ;  /* 0x00000021ff007223 */ /* 0x000fca0000000005 */
[----:B------:R-:W-:-:S13]  /*0190*/  FSETP.GT.AND P0, PT, |R0|, 1.469367938527859385e-39, PT ;  /* 0x001000000000780b */ /* 0x000fda0003f04200 */
[----:B------:R-:W-:Y:S05]  /*01a0*/  @P0 BRA `(.L_x_0) ;  /* 0x00000000001c0947 */ /* 0x000fea0003800000 */
[----:B------:R-:W-:Y:S01]  /*01b0*/  MOV R35, R33 ;  /* 0x0000002100237202 */ /* 0x000fe20000000f00 */
[----:B------:R-:W-:Y:S01]  /*01c0*/  IMAD.MOV.U32 R6, RZ, RZ, RZ ;  /* 0x000000ffff067224 */ /* 0x000fe200078e00ff */
[----:B------:R-:W-:Y:S01]  /*01d0*/  MOV R38, 0x200 ;  /* 0x0000020000267802 */ /* 0x000fe20000000f00 */
[----:B------:R-:W-:-:S07]  /*01e0*/  IMAD.MOV.U32 R0, RZ, RZ, 0x40000000 ;  /* 0x40000000ff007424 */ /* 0x000fce00078e00ff */
[----:B------:R-:W-:Y:S05]  /*01f0*/  CALL.REL.NOINC `($__internal_0_$__cuda_sm20_div_rn_f64_full) ;  /* 0x0000002000447944 */ /* 0x000fea0003c00000 */
[----:B------:R-:W-:Y:S01]  /*0200*/  MOV R4, R6 ;  /* 0x0000000600047202 */ /* 0x000fe20000000f00 */
[----:B------:R-:W-:-:S07]  /*0210*/  IMAD.MOV.U32 R5, RZ, RZ, R0 ;  /* 0x000000ffff057224 */ /* 0x000fce00078e0000 */
.L_x_0:
[----:B------:R-:W0:Y:S01]  /*0220*/  LDCU UR4, c[0x0][0x38c] ;  /* 0x00007180ff0477ac */ /* 0x000e220008000800 */
[----:B------:R-:W-:Y:S01]  /*0230*/  IMAD.MOV.U32 R2, RZ, RZ, 0x1 ;  /* 0x00000001ff027424 */ /* 0x000fe200078e00ff */
[----:B------:R-:W1:Y:S01]  /*0240*/  LDCU.64 UR6, c[0x0][0x358] ;  /* 0x00006b00ff0677ac */ /* 0x000e620008000a00 */
[----:B0-----:R-:W-:-:S09]  /*0250*/  UIADD3 UR4, UPT, UPT, UR4, 0x1, URZ ;  /* 0x0000000104047890 */ /* 0x001fd2000fffe0ff */
[----:B------:R-:W0:Y:S08]  /*0260*/  I2F.F64.U32 R32, UR4 ;  /* 0x0000000400207d12 */ /* 0x000e300008201800 */
        /* <DEDUP_REMOVED lines=11> */
[----:B-1----:R-:W-:Y:S05]  /*0320*/  @P0 BRA `(.L_x_1) ;  /* 0x00000000001c0947 */ /* 0x002fea0003800000 */
[----:B------:R-:W-:Y:S01]  /*0330*/  MOV R35, R33 ;  /* 0x0000002100237202 */ /* 0x000fe20000000f00 */
[----:B------:R-:W-:Y:S01]  /*0340*/  IMAD.MOV.U32 R6, RZ, RZ, RZ ;  /* 0x000000ffff067224 */ /* 0x000fe200078e00ff */
[----:B------:R-:W-:Y:S01]  /*0350*/  MOV R38, 0x380 ;  /* 0x0000038000267802 */ /* 0x000fe20000000f00 */
[----:B------:R-:W-:-:S07]  /*0360*/  IMAD.MOV.U32 R0, RZ, RZ, 0x40000000 ;  /* 0x40000000ff007424 */ /* 0x000fce00078e00ff */
[----:B------:R-:W-:Y:S05]  /*0370*/  CALL.REL.NOINC `($__internal_0_$__cuda_sm20_div_rn_f64_full) ;  /* 0x0000001c00e47944 */ /* 0x000fea0003c00000 */
[----:B------:R-:W-:Y:S01]  /*0380*/  MOV R2, R6 ;  /* 0x0000000600027202 */ /* 0x000fe20000000f00 */
[----:B------:R-:W-:-:S07]  /*0390*/  IMAD.MOV.U32 R3, RZ, RZ, R0 ;  /* 0x000000ffff037224 */ /* 0x000fce00078e0000 */
.L_x_1:
[----:B------:R-:W0:Y:S01]  /*03a0*/  LDC.64 R10, c[0x0][0x398] ;  /* 0x0000e600ff0a7b82 */ /* 0x000e220000000a00 */
[----:B------:R-:W1:Y:S01]  /*03b0*/  LDCU UR4, c[0x0][0x394] ;  /* 0x00007280ff0477ac */ /* 0x000e620008000800 */
[----:B0-----:R-:W-:-:S05]  /*03c0*/  IMAD.WIDE R10, R9, 0x4, R10 ;  /* 0x00000004090a7825 */ /* 0x001fca00078e020a */
[----:B------:R-:W2:Y:S02]  /*03d0*/  LDG.E.CONSTANT R7, desc[UR6][R10.64] ;  /* 0x000000060a077981 */ /* 0x000ea4000c1e9900 */
[----:B--2---:R-:W-:-:S04]  /*03e0*/  VIMNMX R7, PT, PT, RZ, R7, !PT ;  /* 0x00000007ff077248 */ /* 0x004fc80007fe0100 */
[----:B-1----:R-:W-:-:S13]  /*03f0*/  ISETP.GE.AND P0, PT, R7, UR4, PT ;  /* 0x0000000407007c0c */ /* 0x002fda000bf06270 */
[----:B------:R-:W-:Y:S05]  /*0400*/  @P0 EXIT ;  /* 0x000000000000094d */ /* 0x000fea0003800000 */
[----:B------:R-:W0:Y:S01]  /*0410*/  LDC.64 R12, c[0x0][0x388] ;  /* 0x0000e200ff0c7b82 */ /* 0x000e220000000a00 */
[----:B------:R-:W-:Y:S01]  /*0420*/  BSSY.RECONVERGENT B0, `(.L_x_2) ;  /* 0x0000024000007945 */ /* 0x000fe20003800200 */
[----:B------:R-:W-:Y:S01]  /*0430*/  DADD R26, -R4, 1 ;  /* 0x3ff00000041a7429 */ /* 0x000fe20000000100 */
[----:B------:R-:W-:Y:S01]  /*0440*/  IMAD.MOV.U32 R0, RZ, RZ, RZ ;  /* 0x000000ffff007224 */ /* 0x000fe200078e00ff */
[----:B------:R-:W-:Y:S01]  /*0450*/  DADD R24, -R2, 1 ;  /* 0x3ff0000002187429 */ /* 0x000fe20000000100 */
[----:B0-----:R-:W-:-:S04]  /*0460*/  IADD3 R13, PT, PT, R7, R13, R12 ;  /* 0x0000000d070d7210 */ /* 0x001fc80007ffe00c */
[----:B------:R-:W-:-:S04]  /*0470*/  VIMNMX.U32 R6, PT, PT, R13, UR4, PT ;  /* 0x000000040d067c48 */ /* 0x000fc8000bfe0000 */
[C---:B------:R-:W-:Y:S02]  /*0480*/  ISETP.GE.U32.AND P0, PT, R6.reuse, 0x8, PT ;  /* 0x000000080600780c */ /* 0x040fe40003f06070 */
[----:B------:R-:W-:-:S04]  /*0490*/  LOP3.LUT R12, R6, 0x7, RZ, 0xc0, !PT ;  /* 0x00000007060c7812 */ /* 0x000fc800078ec0ff */
[----:B------:R-:W-:-:S07]  /*04a0*/  ISETP.NE.AND P1, PT, R12, RZ, PT ;  /* 0x000000ff0c00720c */ /* 0x000fce0003f25270 */
[----:B------:R-:W-:Y:S06]  /*04b0*/  @!P0 BRA `(.L_x_3) ;  /* 0x0000000000688947 */ /* 0x000fec0003800000 */
[----:B------:R-:W0:Y:S01]  /*04c0*/  LDC R39, c[0x0][0x390] ;  /* 0x0000e400ff277b82 */ /* 0x000e220000000800 */
[----:B------:R-:W-:Y:S02]  /*04d0*/  LOP3.LUT R0, R6, 0x7ffffff8, RZ, 0xc0, !PT ;  /* 0x7ffffff806007812 */ /* 0x000fe400078ec0ff */
[----:B------:R-:W-:-:S03]  /*04e0*/  MOV R35, R9 ;  /* 0x0000000900237202 */ /* 0x000fc60000000f00 */
[----:B------:R-:W-:Y:S02]  /*04f0*/  IMAD.MOV R8, RZ, RZ, -R0 ;  /* 0x000000ffff087224 */ /* 0x000fe400078e0a00 */
[----:B------:R-:W1:Y:S05]  /*0500*/  LDC.64 R10, c[0x0][0x3a0] ;  /* 0x0000e800ff0a7b82 */ /* 0x000e6a0000000a00 */
.L_x_4:
[----:B-12---:R-:W-:Y:S01]  /*0510*/  IMAD.WIDE R22, R35, 0x4, R10 ;  /* 0x0000000423167825 */ /* 0x006fe200078e020a */
[----:B------:R-:W-:-:S03]  /*0520*/  IADD3 R8, PT, PT, R8, 0x8, RZ ;  /* 0x0000000808087810 */ /* 0x000fc60007ffe0ff */
[----:B------:R-:W-:Y:S01]  /*0530*/  IMAD.MOV.U32 R37, RZ, RZ, 0x7fc00000 ;  /* 0x7fc00000ff257424 */ /* 0x000fe200078e00ff */
[----:B------:R-:W-:Y:S01]  /*0540*/  ISETP.NE.AND P0, PT, R8, RZ, PT ;  /* 0x000000ff0800720c */ /* 0x000fe20003f05270 */
[----:B0-----:R-:W-:-:S03]  /*0550*/  IMAD.WIDE R28, R39, 0x4, R22 ;  /* 0x00000004271c7825 */ /* 0x001fc600078e0216 */
[----:B------:R2:W-:Y:S01]  /*0560*/  STG.E desc[UR6][R22.64], R37 ;  /* 0x0000002516007986 */ /* 0x0005e2000c101906 */
[C---:B------:R-:W-:Y:S02]  /*0570*/  IMAD R35, R39.reuse, 0x8, R35 ;  /* 0x0000000827237824 */ /* 0x040fe400078e0223 */
[C---:B------:R-:W-:Y:S01]  /*0580*/  IMAD.WIDE R30, R39.reuse, 0x4, R28 ;  /* 0x00000004271e7825 */ /* 0x040fe200078e021c */
[----:B------:R2:W-:Y:S04]  /*0590*/  STG.E desc[UR6][R28.64], R37 ;  /* 0x000000251c007986 */ /* 0x0005e8000c101906 */
[----:B------:R2:W-:Y:S01]  /*05a0*/  STG.E desc[UR6][R30.64], R37 ;  /* 0x000000251e007986 */ /* 0x0005e2000c101906 */
[----:B------:R-:W-:-:S05]  /*05b0*/  IMAD.WIDE R14, R39, 0x4, R30 ;  /* 0x00000004270e7825 */ /* 0x000fca00078e021e */
        /* <DEDUP_REMOVED lines=9> */
[----:B------:R-:W-:Y:S05]  /*0650*/  @P0 BRA `(.L_x_4) ;  /* 0xfffffffc00ac0947 */ /* 0x000fea000383ffff */
.L_x_3:
[----:B------:R-:W-:Y:S05]  /*0660*/  BSYNC.RECONVERGENT B0 ;  /* 0x0000000000007941 */ /* 0x000fea0003800200 */
.L_x_2:
[----:B------:R-:W-:Y:S04]  /*0670*/  BSSY.RECONVERGENT B0, `(.L_x_5) ;  /* 0x000002b000007945 */ /* 0x000fe80003800200 */
[----:B------:R-:W-:Y:S05]  /*0680*/  @!P1 BRA `(.L_x_6) ;  /* 0x0000000000a49947 */ /* 0x000fea0003800000 */
[----:B------:R-:W-:Y:S01]  /*0690*/  ISETP.GE.U32.AND P0, PT, R12, 0x4, PT ;  /* 0x000000040c00780c */ /* 0x000fe20003f06070 */
[----:B------:R-:W-:Y:S01]  /*06a0*/  BSSY.RECONVERGENT B1, `(.L_x_7) ;  /* 0x0000011000017945 */ /* 0x000fe20003800200 */
[----:B------:R-:W-:-:S04]  /*06b0*/  LOP3.LUT R8, R6, 0x3, RZ, 0xc0, !PT ;  /* 0x0000000306087812 */ /* 0x000fc800078ec0ff */
[----:B------:R-:W-:-:S07]  /*06c0*/  ISETP.NE.AND P1, PT, R8, RZ, PT ;  /* 0x000000ff0800720c */ /* 0x000fce0003f25270 */
[----:B------:R-:W-:Y:S06]  /*06d0*/  @!P0 BRA `(.L_x_8) ;  /* 0x0000000000348947 */ /* 0x000fec0003800000 */
[----:B--2---:R-:W0:Y:S01]  /*06e0*/  LDC R19, c[0x0][0x390] ;  /* 0x0000e400ff137b82 */ /* 0x004e220000000800 */
[----:B------:R-:W-:-:S07]  /*06f0*/  IMAD.MOV.U32 R21, RZ, RZ, 0x7fc00000 ;  /* 0x7fc00000ff157424 */ /* 0x000fce00078e00ff */
[----:B------:R-:W1:Y:S01]  /*0700*/  LDC.64 R10, c[0x0][0x3a0] ;  /* 0x0000e800ff0a7b82 */ /* 0x000e620000000a00 */
[C---:B0-----:R-:W-:Y:S01]  /*0710*/  IMAD R15, R0.reuse, R19, R9 ;  /* 0x00000013000f7224 */ /* 0x041fe200078e0209 */
[----:B------:R-:W-:-:S03]  /*0720*/  IADD3 R0, PT, PT, R0, 0x4, RZ ;  /* 0x0000000400007810 */ /* 0x000fc60007ffe0ff */
[----:B-1----:R-:W-:-:S05]  /*0730*/  IMAD.WIDE R10, R15, 0x4, R10 ;  /* 0x000000040f0a7825 */ /* 0x002fca00078e020a */
[----:B------:R0:W-:Y:S01]  /*0740*/  STG.E desc[UR6][R10.64], R21 ;  /* 0x000000150a007986 */ /* 0x0001e2000c101906 */
[----:B------:R-:W-:-:S05]  /*0750*/  IMAD.WIDE R14, R19, 0x4, R10 ;  /* 0x00000004130e7825 */ /* 0x000fca00078e020a */
[----:B------:R0:W-:Y:S01]  /*0760*/  STG.E desc[UR6][R14.64], R21 ;  /* 0x000000150e007986 */ /* 0x0001e2000c101906 */
[----:B------:R-:W-:-:S05]  /*0770*/  IMAD.WIDE R16, R19, 0x4, R14 ;  /* 0x0000000413107825 */ /* 0x000fca00078e020e */
[----:B------:R0:W-:Y:S01]  /*0780*/  STG.E desc[UR6][R16.64], R21 ;  /* 0x0000001510007986 */ /* 0x0001e2000c101906 */
[----:B------:R-:W-:-:S05]  /*0790*/  IMAD.WIDE R18, R19, 0x4, R16 ;  /* 0x0000000413127825 */ /* 0x000fca00078e0210 */
[----:B------:R0:W-:Y:S02]  /*07a0*/  STG.E desc[UR6][R18.64], R21 ;  /* 0x0000001512007986 */ /* 0x0001e4000c101906 */
.L_x_8:
[----:B------:R-:W-:Y:S05]  /*07b0*/  BSYNC.RECONVERGENT B1 ;  /* 0x0000000000017941 */ /* 0x000fea0003800200 */
.L_x_7:
[----:B------:R-:W-:Y:S05]  /*07c0*/  @!P1 BRA `(.L_x_6) ;  /* 0x0000000000549947 */ /* 0x000fea0003800000 */
[----:B------:R-:W-:Y:S01]  /*07d0*/  LOP3.LUT R6, R6, 0x1, RZ, 0xc0, !PT ;  /* 0x0000000106067812 */ /* 0x000fe200078ec0ff */
[----:B------:R-:W-:Y:S01]  /*07e0*/  BSSY.RECONVERGENT B1, `(.L_x_9) ;  /* 0x000000f000017945 */ /* 0x000fe20003800200 */
[----:B------:R-:W-:Y:S02]  /*07f0*/  ISETP.NE.AND P0, PT, R8, 0x1, PT ;  /* 0x000000010800780c */ /* 0x000fe40003f05270 */
[----:B------:R-:W-:-:S13]  /*0800*/  ISETP.NE.U32.AND P1, PT, R6, 0x1, PT ;  /* 0x000000010600780c */ /* 0x000fda0003f25070 */
[----:B------:R-:W1:Y:S08]  /*0810*/  @!P1 LDC R6, c[0x0][0x390] ;  /* 0x0000e400ff069b82 */ /* 0x000e700000000800 */
[----:B0-2---:R-:W0:Y:S01]  /*0820*/  @!P1 LDC.64 R16, c[0x0][0x3a0] ;  /* 0x0000e800ff109b82 */ /* 0x005e220000000a00 */
[----:B------:R-:W-:Y:S05]  /*0830*/  @!P0 BRA `(.L_x_10) ;  /* 0x0000000000248947 */ /* 0x000fea0003800000 */
[----:B------:R-:W2:Y:S08]  /*0840*/  LDC R15, c[0x0][0x390] ;  /* 0x0000e400ff0f7b82 */ /* 0x000eb00000000800 */
[----:B------:R-:W3:Y:S01]  /*0850*/  LDC.64 R10, c[0x0][0x3a0] ;  /* 0x0000e800ff0a7b82 */ /* 0x000ee20000000a00 */
[C---:B--2---:R-:W-:Y:S02]  /*0860*/  IMAD R19, R0.reuse, R15, R9 ;  /* 0x0000000f00137224 */ /* 0x044fe400078e0209 */
[----:B------:R-:W-:-:S02]  /*0870*/  VIADD R0, R0, 0x2 ;  /* 0x0000000200007836 */ /* 0x000fc40000000000 */
[----:B---3--:R-:W-:-:S04]  /*0880*/  IMAD.WIDE R10, R19, 0x4, R10 ;  /* 0x00000004130a7825 */ /* 0x008fc800078e020a */
[----:B------:R-:W-:Y:S02]  /*0890*/  IMAD.MOV.U32 R19, RZ, RZ, 0x7fc00000 ;  /* 0x7fc00000ff137424 */ /* 0x000fe400078e00ff */
[----:B------:R-:W-:-:S03]  /*08a0*/  IMAD.WIDE R14, R15, 0x4, R10 ;  /* 0x000000040f0e7825 */ /* 0x000fc600078e020a */
[----:B------:R2:W-:Y:S04]  /*08b0*/  STG.E desc[UR6][R10.64], R19 ;  /* 0x000000130a007986 */ /* 0x0005e8000c101906 */
[----:B------:R2:W-:Y:S02]  /*08c0*/  STG.E desc[UR6][R14.64], R19 ;  /* 0x000000130e007986 */ /* 0x0005e4000c101906 */
.L_x_10:
[----:B------:R-:W-:Y:S05]  /*08d0*/  BSYNC.RECONVERGENT B1 ;  /* 0x0000000000017941 */ /* 0x000fea0003800200 */
.L_x_9:
[----:B-12---:R-:W-:Y:S01]  /*08e0*/  @!P1 IMAD R11, R0, R6, R9 ;  /* 0x00000006000b9224 */ /* 0x006fe200078e0209 */
[----:B------:R-:W-:-:S03]  /*08f0*/  @!P1 MOV R15, 0x7fc00000 ;  /* 0x7fc00000000f9802 */ /* 0x000fc60000000f00 */
[----:B0-----:R-:W-:-:S05]  /*0900*/  @!P1 IMAD.WIDE R10, R11, 0x4, R16 ;  /* 0x000000040b0a9825 */ /* 0x001fca00078e0210 */
[----:B------:R1:W-:Y:S02]  /*0910*/  @!P1 STG.E desc[UR6][R10.64], R15 ;  /* 0x0000000f0a009986 */ /* 0x0003e4000c101906 */
.L_x_6:
[----:B------:R-:W-:Y:S05]  /*0920*/  BSYNC.RECONVERGENT B0 ;  /* 0x0000000000007941 */ /* 0x000fea0003800200 */
.L_x_5:
[----:B------:R-:W-:-:S05]  /*0930*/  VIADD R0, R7, 0x1 ;  /* 0x0000000107007836 */ /* 0x000fca0000000000 */
[----:B------:R-:W-:-:S13]  /*0940*/  ISETP.GE.U32.AND P0, PT, R0, UR4, PT ;  /* 0x0000000400007c0c */ /* 0x000fda000bf06070 */
[----:B------:R-:W-:Y:S05]  /*0950*/  @P0 EXIT ;  /* 0x000000000000094d */ /* 0x000fea0003800000 */
[----:B------:R-:W3:Y:S01]  /*0960*/  LDCU UR5, c[0x0][0x390] ;  /* 0x00007200ff0577ac */ /* 0x000ee20008000800 */
[----:B01----:R-:W0:Y:S01]  /*0970*/  LDC.64 R10, c[0x0][0x380] ;  /* 0x0000e000ff0a7b82 */ /* 0x003e220000000a00 */
[----:B---3--:R-:W-:-:S04]  /*0980*/  IMAD.U32 R0, RZ, RZ, UR5 ;  /* 0x00000005ff007e24 */ /* 0x008fc8000f8e00ff */
[----:B--2---:R-:W-:-:S04]  /*0990*/  IMAD R15, R7, R0, R9 ;  /* 0x00000000070f7224 */ /* 0x004fc800078e0209 */
[----:B0-----:R-:W-:-:S04]  /*09a0*/  IMAD.WIDE R10, R15, 0x4, R10 ;  /* 0x000000040f0a7825 */ /* 0x001fc800078e020a */
[----:B------:R-:W-:-:S06]  /*09b0*/  IMAD.WIDE R14, R0, 0x4, R10 ;  /* 0x00000004000e7825 */ /* 0x000fcc00078e020a */
[----:B------:R-:W2:Y:S02]  /*09c0*/  LDG.E.CONSTANT R14, desc[UR6][R14.64] ;  /* 0x000000060e0e7981 */ /* 0x000ea4000c1e9900 */
[----:B--2---:R-:W0:Y:S02]  /*09d0*/  F2F.F64.F32 R36, R14 ;  /* 0x0000000e00247310 */ /* 0x004e240000201800 */
[----:B0-----:R-:W-:-:S14]  /*09e0*/  DSETP.NE.AND P0, PT, |R36|, +INF , PT ;  /* 0x7ff000002400742a */ /* 0x001fdc0003f05200 */
[----:B------:R-:W-:Y:S05]  /*09f0*/  @!P0 EXIT ;  /* 0x000000000000894d */ /* 0x000fea0003800000 */
[----:B------:R-:W-:-:S04]  /*0a00*/  IADD3 R6, PT, PT, R7, 0x2, RZ ;  /* 0x0000000207067810 */ /* 0x000fc80007ffe0ff */
[----:B------:R-:W-:-:S13]  /*0a10*/  ISETP.GE.U32.AND P0, PT, R6, UR4, PT ;  /* 0x0000000406007c0c */ /* 0x000fda000bf06070 */
[----:B------:R-:W-:Y:S05]  /*0a20*/  @P0 EXIT ;  /* 0x000000000000094d */ /* 0x000fea0003800000 */
[----:B------:R-:W2:Y:S01]  /*0a30*/  LDG.E.CONSTANT R10, desc[UR6][R10.64] ;  /* 0x000000060a0a7981 */ /* 0x000ea2000c1e9900 */
[----:B------:R-:W-:Y:S01]  /*0a40*/  ULOP3.LUT UR4, UR4, 0x2, URZ, 0x3c, !UPT ;  /* 0x0000000204047892 */ /* 0x000fe2000f8e3cff */
[----:B------:R-:W-:Y:S01]  /*0a50*/  BSSY.RECONVERGENT B1, `(.L_x_11) ;  /* 0x0000062000017945 */ /* 0x000fe20003800200 */
[----:B------:R-:W0:Y:S04]  /*0a60*/  LDCU UR5, c[0x0][0x390] ;  /* 0x00007200ff0577ac */ /* 0x000e280008000800 */
[----:B------:R-:W-:-:S04]  /*0a70*/  IADD3 R8, PT, PT, -R7, UR4, RZ ;  /* 0x0000000407087c10 */ /* 0x000fc8000fffe1ff */
[----:B------:R-:W-:Y:S01]  /*0a80*/  LOP3.LUT P0, R12, R8, 0x3, RZ, 0xc0, !PT ;  /* 0x00000003080c7812 */ /* 0x000fe2000780c0ff */
[----:B--2---:R-:W1:Y:S02]  /*0a90*/  F2F.F64.F32 R22, R10 ;  /* 0x0000000a00167310 */ /* 0x004e640000201800 */
[----:B-1----:R-:W-:-:S08]  /*0aa0*/  DADD R22, R36, -R22 ;  /* 0x0000000024167229 */ /* 0x002fd00000000816 */
[----:B------:R-:W-:Y:S02]  /*0ab0*/  DADD R20, -RZ, |R22| ;  /* 0x00000000ff147229 */ /* 0x000fe40000000516 */
[----:B------:R-:W-:Y:S02]  /*0ac0*/  IMAD.MOV.U32 R18, RZ, RZ, R22 ;  /* 0x000000ffff127224 */ /* 0x000fe400078e0016 */
[----:B------:R-:W-:-:S06]  /*0ad0*/  IMAD.MOV.U32 R19, RZ, RZ, R23 ;  /* 0x000000ffff137224 */ /* 0x000fcc00078e0017 */
[----:B------:R-:W-:Y:S01]  /*0ae0*/  MOV R16, R20 ;  /* 0x0000001400107202 */ /* 0x000fe20000000f00 */
[----:B------:R-:W-:Y:S01]  /*0af0*/  IMAD.MOV.U32 R17, RZ, RZ, R21 ;  /* 0x000000ffff117224 */ /* 0x000fe200078e0015 */
[----:B0-----:R-:W-:Y:S06]  /*0b00*/  @!P0 BRA `(.L_x_12) ;  /* 0x0000000400588947 */ /* 0x001fec0003800000 */
[----:B------:R-:W-:Y:S01]  /*0b10*/  BSSY.RECONVERGENT B2, `(.L_x_13) ;  /* 0x0000054000027945 */ /* 0x000fe20003800200 */
[----:B------:R-:W-:Y:S01]  /*0b20*/  IMAD R8, R6, R0, R9 ;  /* 0x0000000006087224 */ /* 0x000fe200078e0209 */
[----:B------:R-:W-:Y:S01]  /*0b30*/  MOV R11, R7 ;  /* 0x00000007000b7202 */ /* 0x000fe20000000f00 */
[----:B------:R-:W-:Y:S01]  /*0b40*/  IMAD.MOV R10, RZ, RZ, -R12 ;  /* 0x000000ffff0a7224 */ /* 0x000fe200078e0a0c */
[----:B------:R-:W-:Y:S01]  /*0b50*/  MOV R18, R22 ;  /* 0x0000001600127202 */ /* 0x000fe20000000f00 */
[----:B------:R-:W-:Y:S02]  /*0b60*/  IMAD.MOV.U32 R16, RZ, RZ, R20 ;  /* 0x000000ffff107224 */ /* 0x000fe400078e0014 */
[----:B------:R-:W-:Y:S02]  /*0b70*/  IMAD.MOV.U32 R17, RZ, RZ, R21 ;  /* 0x000000ffff117224 */ /* 0x000fe400078e0015 */
[----:B------:R-:W-:-:S07]  /*0b80*/  IMAD.MOV.U32 R19, RZ, RZ, R23 ;  /* 0x000000ffff137224 */ /* 0x000fce00078e0017 */
.L_x_20:
[----:B0-2---:R-:W0:Y:S02]  /*0b90*/  LDC.64 R28, c[0x0][0x380] ;  /* 0x0000e000ff1c7b82 */ /* 0x005e240000000a00 */
[----:B0-----:R-:W-:-:S05]  /*0ba0*/  IMAD.WIDE R28, R8, 0x4, R28 ;  /* 0x00000004081c7825 */ /* 0x001fca00078e021c */
[----:B------:R-:W2:Y:S01]  /*0bb0*/  LDG.E.CONSTANT R14, desc[UR6][R28.64] ;  /* 0x000000061c0e7981 */ /* 0x000ea2000c1e9900 */
[----:B------:R-:W-:Y:S01]  /*0bc0*/  VIADD R10, R10, 0x1 ;  /* 0x000000010a0a7836 */ /* 0x000fe20000000000 */
[----:B------:R-:W-:Y:S01]  /*0bd0*/  BSSY.RECONVERGENT B3, `(.L_x_14) ;  /* 0x0000043000037945 */ /* 0x000fe20003800200 */
[----:B------:R-:W-:-:S03]  /*0be0*/  IADD3 R0, PT, PT, R11, 0x2, RZ ;  /* 0x000000020b007810 */ /* 0x000fc60007ffe0ff */
[----:B------:R-:W-:Y:S01]  /*0bf0*/  ISETP.NE.AND P1, PT, R10, RZ, PT ;  /* 0x000000ff0a00720c */ /* 0x000fe20003f25270 */
[----:B--2---:R-:W0:Y:S02]  /*0c00*/  F2F.F64.F32 R14, R14 ;  /* 0x0000000e000e7310 */ /* 0x004e240000201800 */
[----:B0-----:R-:W-:-:S14]  /*0c10*/  DSETP.NE.AND P0, PT, |R14|, +INF , PT ;  /* 0x7ff000000e00742a */ /* 0x001fdc0003f05200 */
[----:B-1----:R-:W-:Y:S05]  /*0c20*/  @!P0 BRA `(.L_x_15) ;  /* 0x0000000000e08947 */ /* 0x002fea0003800000 */
[----:B------:R-:W-:Y:S01]  /*0c30*/  DADD R28, -R36, R14 ;  /* 0x00000000241c7229 */ /* 0x000fe2000000010e */
[----:B------:R-:W-:Y:S01]  /*0c40*/  ISETP.GE.AND P0, PT, R0, R13, PT ;  /* 0x0000000d0000720c */ /* 0x000fe20003f06270 */
[----:B------:R-:W-:Y:S02]  /*0c50*/  IMAD.MOV.U32 R36, RZ, RZ, R14 ;  /* 0x000000ffff247224 */ /* 0x000fe400078e000e */
[----:B------:R-:W-:-:S04]  /*0c60*/  IMAD.MOV.U32 R37, RZ, RZ, R15 ;  /* 0x000000ffff257224 */ /* 0x000fc800078e000f */
[CC--:B------:R-:W-:Y:S02]  /*0c70*/  DMUL R30, R28.reuse, R4.reuse ;  /* 0x000000041c1e7228 */ /* 0x0c0fe40000000000 */
[----:B------:R-:W-:-:S06]  /*0c80*/  DMUL R28, |R28|, R4 ;  /* 0x000000041c1c7228 */ /* 0x000fcc0000000200 */
[C---:B------:R-:W-:Y:S02]  /*0c90*/  DFMA R18, R26.reuse, R18, R30 ;  /* 0x000000121a12722b */ /* 0x040fe4000000001e */
[----:B------:R-:W-:-:S06]  /*0ca0*/  DFMA R16, R26, R16, R28 ;  /* 0x000000101a10722b */ /* 0x000fcc000000001c */
[-C--:B------:R-:W-:Y:S02]  /*0cb0*/  DMUL R28, R18, R2.reuse ;  /* 0x00000002121c7228 */ /* 0x080fe40000000000 */
[----:B------:R-:W-:-:S06]  /*0cc0*/  DMUL R30, R16, R2 ;  /* 0x00000002101e7228 */ /* 0x000fcc0000000000 */
[C---:B------:R-:W-:Y:S02]  /*0cd0*/  DFMA R22, R24.reuse, R22, R28 ;  /* 0x000000161816722b */ /* 0x040fe4000000001c */
[----:B------:R-:W-:Y:S01]  /*0ce0*/  DFMA R20, R24, R20, R30 ;  /* 0x000000141814722b */ /* 0x000fe2000000001e */
[----:B------:R-:W-:Y:S10]  /*0cf0*/  @!P0 BRA `(.L_x_16) ;  /* 0x0000000000c08947 */ /* 0x000ff40003800000 */
[----:B------:R-:W-:-:S14]  /*0d00*/  DSETP.NEU.AND P0, PT, R20, RZ, PT ;  /* 0x000000ff1400722a */ /* 0x000fdc0003f0d000 */
[----:B------:R-:W-:Y:S05]  /*0d10*/  @!P0 BRA `(.L_x_17) ;  /* 0x0000000000888947 */ /* 0x000fea0003800000 */
[----:B------:R-:W0:Y:S01]  /*0d20*/  MUFU.RCP64H R29, R21 ;  /* 0x00000015001d7308 */ /* 0x000e220000001800 */
[----:B------:R-:W-:Y:S01]  /*0d30*/  MOV R28, 0x1 ;  /* 0x00000001001c7802 */ /* 0x000fe20000000f00 */
[----:B------:R-:W-:Y:S01]  /*0d40*/  BSSY.RECONVERGENT B4, `(.L_x_18) ;  /* 0x0000015000047945 */ /* 0x000fe20003800200 */
[----:B------:R-:W-:-:S04]  /*0d50*/  FSETP.GEU.AND P2, PT, |R23|, 6.5827683646048100446e-37, PT ;  /* 0x036000001700780b */ /* 0x000fc80003f4e200 */
[----:B0-----:R-:W-:-:S08]  /*0d60*/  DFMA R30, -R20, R28, 1 ;  /* 0x3ff00000141e742b */ /* 0x001fd0000000011c */
[----:B------:R-:W-:-:S08]  /*0d70*/  DFMA R30, R30, R30, R30 ;  /* 0x0000001e1e1e722b */ /* 0x000fd0000000001e */
[----:B------:R-:W-:-:S08]  /*0d80*/  DFMA R30, R28, R30, R28 ;  /* 0x0000001e1c1e722b */ /* 0x000fd0000000001c */
[----:B------:R-:W-:-:S08]  /*0d90*/  DFMA R28, -R20, R30, 1 ;  /* 0x3ff00000141c742b */ /* 0x000fd0000000011e */
[----:B------:R-:W-:-:S08]  /*0da0*/  DFMA R28, R30, R28, R30 ;  /* 0x0000001c1e1c722b */ /* 0x000fd0000000001e */
[----:B------:R-:W-:-:S08]  /*0db0*/  DMUL R30, R22, R28 ;  /* 0x0000001c161e7228 */ /* 0x000fd00000000000 */
[----:B------:R-:W-:-:S08]  /*0dc0*/  DFMA R32, -R20, R30, R22 ;  /* 0x0000001e1420722b */ /* 0x000fd00000000116 */
[----:B------:R-:W-:-:S10]  /*0dd0*/  DFMA R28, R28, R32, R30 ;  /* 0x000000201c1c722b */ /* 0x000fd4000000001e */
[----:B------:R-:W-:-:S05]  /*0de0*/  FFMA R0, RZ, R21, R29 ;  /* 0x00000015ff007223 */ /* 0x000fca000000001d */
[----:B------:R-:W-:-:S13]  /*0df0*/  FSETP.GT.AND P0, PT, |R0|, 1.469367938527859385e-39, PT ;  /* 0x001000000000780b */ /* 0x000fda0003f04200 */
[----:B------:R-:W-:Y:S05]  /*0e00*/  @P0 BRA P2, `(.L_x_19) ;  /* 0x0000000000200947 */ /* 0x000fea0001000000 */
[----:B------:R-:W-:Y:S01]  /*0e10*/  IMAD.MOV.U32 R6, RZ, RZ, R22 ;  /* 0x000000ffff067224 */ /* 0x000fe200078e0016 */
[----:B------:R-:W-:Y:S01]  /*0e20*/  MOV R32, R20 ;  /* 0x0000001400207202 */ /* 0x000fe20000000f00 */
[----:B------:R-:W-:Y:S01]  /*0e30*/  IMAD.MOV.U32 R0, RZ, RZ, R23 ;  /* 0x000000ffff007224 */ /* 0x000fe200078e0017 */
[----:B------:R-:W-:Y:S01]  /*0e40*/  MOV R38, 0xe70 ;  /* 0x00000e7000267802 */ /* 0x000fe20000000f00 */
[----:B------:R-:W-:-:S07]  /*0e50*/  IMAD.MOV.U32 R35, RZ, RZ, R21 ;  /* 0x000000ffff237224 */ /* 0x000fce00078e0015 */
[----:B------:R-:W-:Y:S05]  /*0e60*/  CALL.REL.NOINC `($__internal_0_$__cuda_sm20_div_rn_f64_full) ;  /* 0x0000001400287944 */ /* 0x000fea0003c00000 */
[----:B------:R-:W-:Y:S01]  /*0e70*/  IMAD.MOV.U32 R28, RZ, RZ, R6 ;  /* 0x000000ffff1c7224 */ /* 0x000fe200078e0006 */
[----:B------:R-:W-:-:S07]  /*0e80*/  MOV R29, R0 ;  /* 0x00000000001d7202 */ /* 0x000fce0000000f00 */
.L_x_19:
[----:B------:R-:W-:Y:S05]  /*0e90*/  BSYNC.RECONVERGENT B4 ;  /* 0x0000000000047941 */ /* 0x000fea0003800200 */
.L_x_18:
[----:B------:R-:W-:Y:S01]  /*0ea0*/  DMUL R28, R28, 100 ;  /* 0x405900001c1c7828 */ /* 0x000fe20000000000 */
[----:B------:R-:W0:Y:S01]  /*0eb0*/  LDC.64 R30, c[0x0][0x3a0] ;  /* 0x0000e800ff1e7b82 */ /* 0x000e220000000a00 */
[----:B------:R-:W-:Y:S02]  /*0ec0*/  IMAD.MOV.U32 R36, RZ, RZ, R14 ;  /* 0x000000ffff247224 */ /* 0x000fe400078e000e */
[----:B------:R-:W-:-:S06]  /*0ed0*/  IMAD.MOV.U32 R37, RZ, RZ, R15 ;  /* 0x000000ffff257224 */ /* 0x000fcc00078e000f */
[----:B------:R-:W1:Y:S02]  /*0ee0*/  F2F.F32.F64 R28, R28 ;  /* 0x0000001c001c7310 */ /* 0x000e640000301000 */
[----:B-1----:R-:W-:Y:S01]  /*0ef0*/  FMNMX R0, R28, -100, !PT ;  /* 0xc2c800001c007809 */ /* 0x002fe20007800000 */
[----:B0-----:R-:W-:-:S03]  /*0f00*/  IMAD.WIDE R30, R8, 0x4, R30 ;  /* 0x00000004081e7825 */ /* 0x001fc600078e021e */
[----:B------:R-:W-:-:S05]  /*0f10*/  FMNMX R33, R0, 100, PT ;  /* 0x42c8000000217809 */ /* 0x000fca0003800000 */
[----:B------:R1:W-:Y:S01]  /*0f20*/  STG.E desc[UR6][R30.64], R33 ;  /* 0x000000211e007986 */ /* 0x0003e2000c101906 */
[----:B------:R-:W-:Y:S05]  /*0f30*/  BRA `(.L_x_16) ;  /* 0x0000000000307947 */ /* 0x000fea0003800000 */
.L_x_17:
[----:B------:R-:W0:Y:S01]  /*0f40*/  LDC.64 R28, c[0x0][0x3a0] ;  /* 0x0000e800ff1c7b82 */ /* 0x000e220000000a00 */
[----:B------:R-:W-:Y:S01]  /*0f50*/  MOV R31, 0x7fc00000 ;  /* 0x7fc00000001f7802 */ /* 0x000fe20000000f00 */
[----:B------:R-:W-:Y:S02]  /*0f60*/  IMAD.MOV.U32 R36, RZ, RZ, R14 ;  /* 0x000000ffff247224 */ /* 0x000fe400078e000e */
[----:B------:R-:W-:Y:S02]  /*0f70*/  IMAD.MOV.U32 R37, RZ, RZ, R15 ;  /* 0x000000ffff257224 */ /* 0x000fe400078e000f */
[----:B0-----:R-:W-:-:S05]  /*0f80*/  IMAD.WIDE R28, R8, 0x4, R28 ;  /* 0x00000004081c7825 */ /* 0x001fca00078e021c */
[----:B------:R2:W-:Y:S01]  /*0f90*/  STG.E desc[UR6][R28.64], R31 ;  /* 0x0000001f1c007986 */ /* 0x0005e2000c101906 */
[----:B------:R-:W-:Y:S05]  /*0fa0*/  BRA `(.L_x_16) ;  /* 0x0000000000147947 */ /* 0x000fea0003800000 */
.L_x_15:
[----:B------:R-:W-:-:S13]  /*0fb0*/  ISETP.GE.AND P0, PT, R0, R13, PT ;  /* 0x0000000d0000720c */ /* 0x000fda0003f06270 */
[----:B------:R-:W0:Y:S01]  /*0fc0*/  @P0 LDC.64 R14, c[0x0][0x3a0] ;  /* 0x0000e800ff0e0b82 */ /* 0x000e220000000a00 */
[----:B------:R-:W-:Y:S01]  /*0fd0*/  @P0 MOV R29, 0x7fc00000 ;  /* 0x7fc00000001d0802 */ /* 0x000fe20000000f00 */
[----:B0-----:R-:W-:-:S05]  /*0fe0*/  @P0 IMAD.WIDE R14, R8, 0x4, R14 ;  /* 0x00000004080e0825 */ /* 0x001fca00078e020e */
[----:B------:R0:W-:Y:S02]  /*0ff0*/  @P0 STG.E desc[UR6][R14.64], R29 ;  /* 0x0000001d0e000986 */ /* 0x0001e4000c101906 */
.L_x_16:
[----:B------:R-:W-:Y:S05]  /*1000*/  BSYNC.RECONVERGENT B3 ;  /* 0x0000000000037941 */ /* 0x000fea0003800200 */
.L_x_14:
[----:B------:R-:W-:Y:S02]  /*1010*/  IMAD.U32 R0, RZ, RZ, UR5 ;  /* 0x00000005ff007e24 */ /* 0x000fe4000f8e00ff */
[----:B------:R-:W-:-:S03]  /*1020*/  VIADD R11, R11, 0x1 ;  /* 0x000000010b0b7836 */ /* 0x000fc60000000000 */
[----:B------:R-:W-:Y:S01]  /*1030*/  IADD3 R8, PT, PT, R8, R0, RZ ;  /* 0x0000000008087210 */ /* 0x000fe20007ffe0ff */
[----:B------:R-:W-:Y:S06]  /*1040*/  @P1 BRA `(.L_x_20) ;  /* 0xfffffff800d01947 */ /* 0x000fec000383ffff */
[----:B------:R-:W-:Y:S05]  /*1050*/  BSYNC.RECONVERGENT B2 ;  /* 0x0000000000027941 */ /* 0x000fea0003800200 */
.L_x_13:
[----:B------:R-:W-:-:S07]  /*1060*/  VIADD R6, R11, 0x2 ;  /* 0x000000020b067836 */ /* 0x000fce0000000000 */
.L_x_12:
[----:B------:R-:W-:Y:S05]  /*1070*/  BSYNC.RECONVERGENT B1 ;  /* 0x0000000000017941 */ /* 0x000fea0003800200 */
.L_x_11:
[----:B0-----:R-:W0:Y:S02]  /*1080*/  LDC R14, c[0x0][0x394] ;  /* 0x0000e500ff0e7b82 */ /* 0x001e240000000800 */
[----:B0-----:R-:W-:-:S04]  /*1090*/  IADD3 R7, PT, PT, -R7, -0x3, R14 ;  /* 0xfffffffd07077810 */ /* 0x001fc80007ffe10e */
[----:B------:R-:W-:-:S13]  /*10a0*/  ISETP.GE.U32.AND P0, PT, R7, 0x3, PT ;  /* 0x000000030700780c */ /* 0x000fda0003f06070 */
[----:B------:R-:W-:Y:S05]  /*10b0*/  @!P0 EXIT ;  /* 0x000000000000894d */ /* 0x000fea0003800000 */
[C---:B------:R-:W-:Y:S01]  /*10c0*/  IADD3 R11, PT, PT, R6.reuse, 0x3, RZ ;  /* 0x00000003060b7810 */ /* 0x040fe20007ffe0ff */
[C---:B------:R-:W-:Y:S01]  /*10d0*/  VIADD R12, R6.reuse, 0x2 ;  /* 0x00000002060c7836 */ /* 0x040fe20000000000 */
[C---:B------:R-:W-:Y:S01]  /*10e0*/  IADD3 R7, PT, PT, R6.reuse, 0x1, RZ ;  /* 0x0000000106077810 */ /* 0x040fe20007ffe0ff */
[-C--:B------:R-:W-:Y:S02]  /*10f0*/  IMAD R8, R6, R0.reuse, R0 ;  /* 0x0000000006087224 */ /* 0x080fe400078e0200 */
[-CC-:B------:R-:W-:Y:S02]  /*1100*/  IMAD R12, R12, R0.reuse, R9.reuse ;  /* 0x000000000c0c7224 */ /* 0x180fe400078e0209 */
[-CC-:B------:R-:W-:Y:S02]  /*1110*/  IMAD R11, R11, R0.reuse, R9.reuse ;  /* 0x000000000b0b7224 */ /* 0x180fe400078e0209 */
[----:B------:R-:W-:Y:S02]  /*1120*/  IMAD R10, R6, R0, R9 ;  /* 0x00000000060a7224 */ /* 0x000fe400078e0209 */
[----:B------:R-:W-:-:S02]  /*1130*/  IMAD.IADD R9, R9, 0x1, R8 ;  /* 0x0000000109097824 */ /* 0x000fc400078e0208 */
[----:B------:R-:W-:-:S07]  /*1140*/  IMAD.IADD R8, R6, 0x1, -R14 ;  /* 0x0000000106087824 */ /* 0x000fce00078e0a0e */
.L_x_44:
[----:B0-234-:R-:W0:Y:S02]  /*1150*/  LDC.64 R28, c[0x0][0x380] ;  /* 0x0000e000ff1c7b82 */ /* 0x01de240000000a00 */
[----:B0-----:R-:W-:-:S05]  /*1160*/  IMAD.WIDE R28, R10, 0x4, R28 ;  /* 0x000000040a1c7825 */ /* 0x001fca00078e021c */
[----:B------:R-:W2:Y:S01]  /*1170*/  LDG.E.CONSTANT R14, desc[UR6][R28.64] ;  /* 0x000000061c0e7981 */ /* 0x000ea2000c1e9900 */
[----:B------:R-:W-:Y:S01]  /*1180*/  BSSY.RECONVERGENT B1, `(.L_x_21) ;  /* 0x0000042000017945 */ /* 0x000fe20003800200 */
[----:B------:R-:W-:Y:S01]  /*1190*/  VIADD R0, R7, 0xffffffff ;  /* 0xffffffff07007836 */ /* 0x000fe20000000000 */
[----:B--2---:R-:W0:Y:S02]  /*11a0*/  F2F.F64.F32 R14, R14 ;  /* 0x0000000e000e7310 */ /* 0x004e240000201800 */
[----:B0-----:R-:W-:-:S14]  /*11b0*/  DSETP.NE.AND P0, PT, |R14|, +INF , PT ;  /* 0x7ff000000e00742a */ /* 0x001fdc0003f05200 */
[----:B-1----:R-:W-:Y:S05]  /*11c0*/  @P0 BRA `(.L_x_22) ;  /* 0x00000000001c0947 */ /* 0x002fea0003800000 */
[----:B------:R-:W-:-:S13]  /*11d0*/  ISETP.GE.AND P0, PT, R0, R13, PT ;  /* 0x0000000d0000720c */ /* 0x000fda0003f06270 */
[----:B------:R-:W-:Y:S05]  /*11e0*/  @!P0 BRA `(.L_x_23) ;  /* 0x0000000000ec8947 */ /* 0x000fea0003800000 */
[----:B------:R-:W0:Y:S01]  /*11f0*/  LDC.64 R14, c[0x0][0x3a0] ;  /* 0x0000e800ff0e7b82 */ /* 0x000e220000000a00 */
[----:B-1----:R-:W-:Y:S02]  /*1200*/  IMAD.MOV.U32 R31, RZ, RZ, 0x7fc00000 ;  /* 0x7fc00000ff1f7424 */ /* 0x002fe400078e00ff */
[----:B0-----:R-:W-:-:S05]  /*1210*/  IMAD.WIDE R14, R10, 0x4, R14 ;  /* 0x000000040a0e7825 */ /* 0x001fca00078e020e */
[----:B------:R2:W-:Y:S01]  /*1220*/  STG.E desc[UR6][R14.64], R31 ;  /* 0x0000001f0e007986 */ /* 0x0005e2000c101906 */
[----:B------:R-:W-:Y:S05]  /*1230*/  BRA `(.L_x_23) ;  /* 0x0000000000d87947 */ /* 0x000fea0003800000 */
.L_x_22:
[----:B-1----:R-:W-:Y:S01]  /*1240*/  DADD R30, -R36, R14 ;  /* 0x00000000241e7229 */ /* 0x002fe2000000010e */
[----:B------:R-:W-:Y:S01]  /*1250*/  ISETP.GE.AND P0, PT, R0, R13, PT ;  /* 0x0000000d0000720c */ /* 0x000fe20003f06270 */
[----:B------:R-:W-:Y:S01]  /*1260*/  IMAD.MOV.U32 R37, RZ, RZ, R15 ;  /* 0x000000ffff257224 */ /* 0x000fe200078e000f */
[----:B------:R-:W-:-:S05]  /*1270*/  MOV R36, R14 ;  /* 0x0000000e00247202 */ /* 0x000fca0000000f00 */
        /* <DEDUP_REMOVED lines=10> */
[----:B------:R-:W0:Y:S01]  /*1320*/  @!P0 LDC.64 R30, c[0x0][0x3a0] ;  /* 0x0000e800ff1e8b82 */ /* 0x000e220000000a00 */
[----:B------:R-:W-:Y:S01]  /*1330*/  @!P0 IMAD.MOV.U32 R33, RZ, RZ, 0x7fc00000 ;  /* 0x7fc00000ff218424 */ /* 0x000fe200078e00ff */
[----:B------:R-:W-:Y:S01]  /*1340*/  @!P0 MOV R36, R14 ;  /* 0x0000000e00248202 */ /* 0x000fe20000000f00 */
[----:B------:R-:W-:Y:S02]  /*1350*/  @!P0 IMAD.MOV.U32 R37, RZ, RZ, R15 ;  /* 0x000000ffff258224 */ /* 0x000fe400078e000f */
[----:B0-----:R-:W-:-:S05]  /*1360*/  @!P0 IMAD.WIDE R30, R10, 0x4, R30 ;  /* 0x000000040a1e8825 */ /* 0x001fca00078e021e */
[----:B------:R0:W-:Y:S01]  /*1370*/  @!P0 STG.E desc[UR6][R30.64], R33 ;  /* 0x000000211e008986 */ /* 0x0001e2000c101906 */
[----:B------:R-:W-:Y:S05]  /*1380*/  @!P0 BRA `(.L_x_23) ;  /* 0x0000000000848947 */ /* 0x000fea0003800000 */
[----:B0-----:R-:W0:Y:S01]  /*1390*/  MUFU.RCP64H R31, R21 ;  /* 0x00000015001f7308 */ /* 0x001e220000001800 */
[----:B------:R-:W-:Y:S01]  /*13a0*/  IMAD.MOV.U32 R30, RZ, RZ, 0x1 ;  /* 0x00000001ff1e7424 */ /* 0x000fe200078e00ff */
[----:B------:R-:W-:Y:S01]  /*13b0*/  FSETP.GEU.AND P1, PT, |R23|, 6.5827683646048100446e-37, PT ;  /* 0x036000001700780b */ /* 0x000fe20003f2e200 */
[----:B------:R-:W-:Y:S04]  /*13c0*/  BSSY.RECONVERGENT B2, `(.L_x_24) ;  /* 0x0000014000027945 */ /* 0x000fe80003800200 */
        /* <DEDUP_REMOVED lines=11> */
[----:B------:R-:W-:Y:S01]  /*1480*/  MOV R6, R22 ;  /* 0x0000001600067202 */ /* 0x000fe20000000f00 */
[----:B------:R-:W-:Y:S01]  /*1490*/  IMAD.MOV.U32 R0, RZ, RZ, R23 ;  /* 0x000000ffff007224 */ /* 0x000fe200078e0017 */
[----:B------:R-:W-:Y:S01]  /*14a0*/  MOV R35, R21 ;  /* 0x0000001500237202 */ /* 0x000fe20000000f00 */
[----:B------:R-:W-:Y:S01]  /*14b0*/  IMAD.MOV.U32 R32, RZ, RZ, R20 ;  /* 0x000000ffff207224 */ /* 0x000fe200078e0014 */
[----:B------:R-:W-:-:S07]  /*14c0*/  MOV R38, 0x14e0 ;  /* 0x000014e000267802 */ /* 0x000fce0000000f00 */
[----:B------:R-:W-:Y:S05]  /*14d0*/  CALL.REL.NOINC `($__internal_0_$__cuda_sm20_div_rn_f64_full) ;  /* 0x0000000c008c7944 */ /* 0x000fea0003c00000 */
[----:B------:R-:W-:Y:S02]  /*14e0*/  IMAD.MOV.U32 R30, RZ, RZ, R6 ;  /* 0x000000ffff1e7224 */ /* 0x000fe400078e0006 */
[----:B------:R-:W-:-:S07]  /*14f0*/  IMAD.MOV.U32 R31, RZ, RZ, R0 ;  /* 0x000000ffff1f7224 */ /* 0x000fce00078e0000 */
.L_x_25:
[----:B------:R-:W-:Y:S05]  /*1500*/  BSYNC.RECONVERGENT B2 ;  /* 0x0000000000027941 */ /* 0x000fea0003800200 */
.L_x_24:
[----:B------:R-:W-:Y:S01]  /*1510*/  DMUL R30, R30, 100 ;  /* 0x405900001e1e7828 */ /* 0x000fe20000000000 */
[----:B------:R-:W0:Y:S01]  /*1520*/  LDC.64 R32, c[0x0][0x3a0] ;  /* 0x0000e800ff207b82 */ /* 0x000e220000000a00 */
[----:B------:R-:W-:Y:S01]  /*1530*/  MOV R36, R14 ;  /* 0x0000000e00247202 */ /* 0x000fe20000000f00 */
[----:B------:R-:W-:-:S07]  /*1540*/  IMAD.MOV.U32 R37, RZ, RZ, R15 ;  /* 0x000000ffff257224 */ /* 0x000fce00078e000f */
[----:B------:R-:W1:Y:S02]  /*1550*/  F2F.F32.F64 R30, R30 ;  /* 0x0000001e001e7310 */ /* 0x000e640000301000 */
[----:B-1----:R-:W-:Y:S01]  /*1560*/  FMNMX R0, R30, -100, !PT ;  /* 0xc2c800001e007809 */ /* 0x002fe20007800000 */
[----:B0-----:R-:W-:-:S03]  /*1570*/  IMAD.WIDE R32, R10, 0x4, R32 ;  /* 0x000000040a207825 */ /* 0x001fc600078e0220 */
[----:B------:R-:W-:-:S05]  /*1580*/  FMNMX R35, R0, 100, PT ;  /* 0x42c8000000237809 */ /* 0x000fca0003800000 */
[----:B------:R1:W-:Y:S02]  /*1590*/  STG.E desc[UR6][R32.64], R35 ;  /* 0x0000002320007986 */ /* 0x0003e4000c101906 */
.L_x_23:
[----:B------:R-:W-:Y:S05]  /*15a0*/  BSYNC.RECONVERGENT B1 ;  /* 0x0000000000017941 */ /* 0x000fea0003800200 */
.L_x_21:
[----:B--2---:R-:W2:Y:S02]  /*15b0*/  LDC R15, c[0x0][0x390] ;  /* 0x0000e400ff0f7b82 */ /* 0x004ea40000000800 */
[----:B--2---:R-:W-:-:S05]  /*15c0*/  IMAD.WIDE R28, R15, 0x4, R28 ;  /* 0x000000040f1c7825 */ /* 0x004fca00078e021c */
[----:B------:R-:W2:Y:S01]  /*15d0*/  LDG.E.CONSTANT R14, desc[UR6][R28.64] ;  /* 0x000000061c0e7981 */ /* 0x000ea2000c1e9900 */
[----:B------:R-:W-:Y:S01]  /*15e0*/  BSSY.RECONVERGENT B1, `(.L_x_26) ;  /* 0x000003f000017945 */ /* 0x000fe20003800200 */
[----:B--2---:R-:W2:Y:S02]  /*15f0*/  F2F.F64.F32 R14, R14 ;  /* 0x0000000e000e7310 */ /* 0x004ea40000201800 */
[----:B--2---:R-:W-:-:S14]  /*1600*/  DSETP.NE.AND P0, PT, |R14|, +INF , PT ;  /* 0x7ff000000e00742a */ /* 0x004fdc0003f05200 */
[----:B------:R-:W-:Y:S05]  /*1610*/  @!P0 BRA `(.L_x_27) ;  /* 0x0000000000c88947 */ /* 0x000fea0003800000 */
[----:B01----:R-:W-:Y:S01]  /*1620*/  DADD R30, R14, -R36 ;  /* 0x000000000e1e7229 */ /* 0x003fe20000000824 */
[----:B------:R-:W-:-:S07]  /*1630*/  ISETP.GE.AND P0, PT, R7, R13, PT ;  /* 0x0000000d0700720c */ /* 0x000fce0003f06270 */
        /* <DEDUP_REMOVED lines=34> */
.L_x_31:
[----:B------:R-:W-:Y:S05]  /*1860*/  BSYNC.RECONVERGENT B2 ;  /* 0x0000000000027941 */ /* 0x000fea0003800200 */
.L_x_30:
[----:B------:R-:W-:Y:S01]  /*1870*/  DMUL R30, R30, 100 ;  /* 0x405900001e1e7828 */ /* 0x000fe20000000000 */
[----:B------:R-:W0:Y:S09]  /*1880*/  LDC.64 R32, c[0x0][0x3a0] ;  /* 0x0000e800ff207b82 */ /* 0x000e320000000a00 */
[----:B------:R-:W1:Y:S02]  /*1890*/  F2F.F32.F64 R30, R30 ;  /* 0x0000001e001e7310 */ /* 0x000e640000301000 */
[----:B-1----:R-:W-:Y:S01]  /*18a0*/  FMNMX R0, R30, -100, !PT ;  /* 0xc2c800001e007809 */ /* 0x002fe20007800000 */
[----:B0-----:R-:W-:-:S03]  /*18b0*/  IMAD.WIDE R32, R9, 0x4, R32 ;  /* 0x0000000409207825 */ /* 0x001fc600078e0220 */
[----:B------:R-:W-:-:S05]  /*18c0*/  FMNMX R35, R0, 100, PT ;  /* 0x42c8000000237809 */ /* 0x000fca0003800000 */
[----:B------:R1:W-:Y:S01]  /*18d0*/  STG.E desc[UR6][R32.64], R35 ;  /* 0x0000002320007986 */ /* 0x0003e2000c101906 */
[----:B------:R-:W-:Y:S05]  /*18e0*/  BRA `(.L_x_28) ;  /* 0x0000000000387947 */ /* 0x000fea0003800000 */
.L_x_29:
[----:B------:R-:W0:Y:S01]  /*18f0*/  LDC.64 R30, c[0x0][0x3a0] ;  /* 0x0000e800ff1e7b82 */ /* 0x000e220000000a00 */
[----:B------:R-:W-:Y:S01]  /*1900*/  MOV R33, 0x7fc00000 ;  /* 0x7fc0000000217802 */ /* 0x000fe20000000f00 */
[----:B0-----:R-:W-:-:S05]  /*1910*/  IMAD.WIDE R30, R9, 0x4, R30 ;  /* 0x00000004091e7825 */ /* 0x001fca00078e021e */
[----:B------:R2:W-:Y:S01]  /*1920*/  STG.E desc[UR6][R30.64], R33 ;  /* 0x000000211e007986 */ /* 0x0005e2000c101906 */
[----:B------:R-:W-:Y:S05]  /*1930*/  BRA `(.L_x_28) ;  /* 0x0000000000247947 */ /* 0x000fea0003800000 */
.L_x_27:
[----:B------:R-:W-:-:S13]  /*1940*/  ISETP.GE.AND P0, PT, R7, R13, PT ;  /* 0x0000000d0700720c */ /* 0x000fda0003f06270 */
[----:B------:R-:W2:Y:S01]  /*1950*/  @P0 LDC.64 R14, c[0x0][0x3a0] ;  /* 0x0000e800ff0e0b82 */ /* 0x000ea20000000a00 */
[----:B01----:R-:W-:Y:S02]  /*1960*/  @P0 IMAD.MOV.U32 R33, RZ, RZ, 0x7fc00000 ;  /* 0x7fc00000ff210424 */ /* 0x003fe400078e00ff */
[----:B--2---:R-:W-:Y:S01]  /*1970*/  @P0 IMAD.WIDE R30, R9, 0x4, R14 ;  /* 0x00000004091e0825 */ /* 0x004fe200078e020e */
[----:B------:R-:W-:-:S03]  /*1980*/  MOV R15, R37 ;  /* 0x00000025000f7202 */ /* 0x000fc60000000f00 */
[--C-:B------:R-:W-:Y:S01]  /*1990*/  IMAD.MOV.U32 R14, RZ, RZ, R36.reuse ;  /* 0x000000ffff0e7224 */ /* 0x100fe200078e0024 */
[----:B------:R0:W-:Y:S01]  /*19a0*/  @P0 STG.E desc[UR6][R30.64], R33 ;  /* 0x000000211e000986 */ /* 0x0001e2000c101906 */
[----:B------:R-:W-:Y:S02]  /*19b0*/  @P0 IMAD.MOV.U32 R14, RZ, RZ, R36 ;  /* 0x000000ffff0e0224 */ /* 0x000fe400078e0024 */
[----:B------:R-:W-:-:S07]  /*19c0*/  @P0 IMAD.MOV.U32 R15, RZ, RZ, R37 ;  /* 0x000000ffff0f0224 */ /* 0x000fce00078e0025 */
.L_x_28:
[----:B------:R-:W-:Y:S05]  /*19d0*/  BSYNC.RECONVERGENT B1 ;  /* 0x0000000000017941 */ /* 0x000fea0003800200 */
.L_x_26:
[----:B------:R-:W3:Y:S02]  /*19e0*/  LDC R37, c[0x0][0x390] ;  /* 0x0000e400ff257b82 */ /* 0x000ee40000000800 */
[----:B---3--:R-:W-:-:S05]  /*19f0*/  IMAD.WIDE R36, R37, 0x4, R28 ;  /* 0x0000000425247825 */ /* 0x008fca00078e021c */
[----:B------:R-:W3:Y:S01]  /*1a00*/  LDG.E.CONSTANT R28, desc[UR6][R36.64] ;  /* 0x00000006241c7981 */ /* 0x000ee2000c1e9900 */
[----:B------:R-:W-:Y:S01]  /*1a10*/  BSSY.RECONVERGENT B1, `(.L_x_32) ;  /* 0x0000040000017945 */ /* 0x000fe20003800200 */
[----:B------:R-:W-:Y:S01]  /*1a20*/  IADD3 R0, PT, PT, R7, 0x1, RZ ;  /* 0x0000000107007810 */ /* 0x000fe20007ffe0ff */
[----:B---3--:R-:W3:Y:S02]  /*1a30*/  F2F.F64.F32 R28, R28 ;  /* 0x0000001c001c7310 */ /* 0x008ee40000201800 */
[----:B---3--:R-:W-:-:S14]  /*1a40*/  DSETP.NE.AND P0, PT, |R28|, +INF , PT ;  /* 0x7ff000001c00742a */ /* 0x008fdc0003f05200 */
[----:B------:R-:W-:Y:S05]  /*1a50*/  @!P0 BRA `(.L_x_33) ;  /* 0x0000000000c88947 */ /* 0x000fea0003800000 */
[----:B------:R-:W-:Y:S01]  /*1a60*/  DADD R14, R28, -R14 ;  /* 0x000000001c0e7229 */ /* 0x000fe2000000080e */
[----:B------:R-:W-:-:S07]  /*1a70*/  ISETP.GE.AND P0, PT, R0, R13, PT ;  /* 0x0000000d0000720c */ /* 0x000fce0003f06270 */
[CC--:B0-2---:R-:W-:Y:S02]  /*1a80*/  DMUL R30, R14.reuse, R4.reuse ;  /* 0x000000040e1e7228 */ /* 0x0c5fe40000000000 */
        /* <DEDUP_REMOVED lines=20> */
[----:B-1----:R-:W-:-:S08]  /*1bd0*/  DFMA R32, -R20, R30, R22 ;  /* 0x0000001e1420722b */ /* 0x002fd00000000116 */
        /* <DEDUP_REMOVED lines=10> */
[----:B------:R-:W-:Y:S01]  /*1c80*/  MOV R14, R6 ;  /* 0x00000006000e7202 */ /* 0x000fe20000000f00 */
[----:B------:R-:W-:-:S07]  /*1c90*/  IMAD.MOV.U32 R15, RZ, RZ, R0 ;  /* 0x000000ffff0f7224 */ /* 0x000fce00078e0000 */
.L_x_37:
[----:B------:R-:W-:Y:S05]  /*1ca0*/  BSYNC.RECONVERGENT B2 ;  /* 0x0000000000027941 */ /* 0x000fea0003800200 */
.L_x_36:
        /* <DEDUP_REMOVED lines=8> */
.L_x_35:
[----:B------:R-:W0:Y:S01]  /*1d30*/  LDC.64 R14, c[0x0][0x3a0] ;  /* 0x0000e800ff0e7b82 */ /* 0x000e220000000a00 */
[----:B------:R-:W-:Y:S02]  /*1d40*/  IMAD.MOV.U32 R31, RZ, RZ, 0x7fc00000 ;  /* 0x7fc00000ff1f7424 */ /* 0x000fe400078e00ff */
[----:B0-----:R-:W-:-:S05]  /*1d50*/  IMAD.WIDE R14, R12, 0x4, R14 ;  /* 0x000000040c0e7825 */ /* 0x001fca00078e020e */
[----:B------:R3:W-:Y:S01]  /*1d60*/  STG.E desc[UR6][R14.64], R31 ;  /* 0x0000001f0e007986 */ /* 0x0007e2000c101906 */
[----:B------:R-:W-:Y:S05]  /*1d70*/  BRA `(.L_x_34) ;  /* 0x0000000000247947 */ /* 0x000fea0003800000 */
.L_x_33:
[----:B------:R-:W-:-:S13]  /*1d80*/  ISETP.GE.AND P0, PT, R0, R13, PT ;  /* 0x0000000d0000720c */ /* 0x000fda0003f06270 */
[----:B------:R-:W3:Y:S01]  /*1d90*/  @P0 LDC.64 R28, c[0x0][0x3a0] ;  /* 0x0000e800ff1c0b82 */ /* 0x000ee20000000a00 */
[----:B012---:R-:W-:Y:S01]  /*1da0*/  @P0 MOV R33, 0x7fc00000 ;  /* 0x7fc0000000210802 */ /* 0x007fe20000000f00 */
[----:B---3--:R-:W-:-:S04]  /*1db0*/  @P0 IMAD.WIDE R30, R12, 0x4, R28 ;  /* 0x000000040c1e0825 */ /* 0x008fc800078e021c */
[----:B------:R-:W-:Y:S01]  /*1dc0*/  IMAD.MOV.U32 R28, RZ, RZ, R14 ;  /* 0x000000ffff1c7224 */ /* 0x000fe200078e000e */
[----:B------:R0:W-:Y:S01]  /*1dd0*/  @P0 STG.E desc[UR6][R30.64], R33 ;  /* 0x000000211e000986 */ /* 0x0001e2000c101906 */
[--C-:B------:R-:W-:Y:S01]  /*1de0*/  IMAD.MOV.U32 R29, RZ, RZ, R15.reuse ;  /* 0x000000ffff1d7224 */ /* 0x100fe200078e000f */
[----:B------:R-:W-:Y:S01]  /*1df0*/  @P0 MOV R28, R14 ;  /* 0x0000000e001c0202 */ /* 0x000fe20000000f00 */
[----:B------:R-:W-:-:S07]  /*1e00*/  @P0 IMAD.MOV.U32 R29, RZ, RZ, R15 ;  /* 0x000000ffff1d0224 */ /* 0x000fce00078e000f */
.L_x_34:
[----:B------:R-:W-:Y:S05]  /*1e10*/  BSYNC.RECONVERGENT B1 ;  /* 0x0000000000017941 */ /* 0x000fea0003800200 */
.L_x_32:
[----:B---3--:R-:W3:Y:S02]  /*1e20*/  LDC R15, c[0x0][0x390] ;  /* 0x0000e400ff0f7b82 */ /* 0x008ee40000000800 */
[----:B---3--:R-:W-:-:S06]  /*1e30*/  IMAD.WIDE R36, R15, 0x4, R36 ;  /* 0x000000040f247825 */ /* 0x008fcc00078e0224 */
[----:B------:R-:W3:Y:S01]  /*1e40*/  LDG.E.CONSTANT R36, desc[UR6][R36.64] ;  /* 0x0000000624247981 */ /* 0x000ee2000c1e9900 */
[----:B------:R-:W-:Y:S01]  /*1e50*/  BSSY.RECONVERGENT B1, `(.L_x_38) ;  /* 0x0000041000017945 */ /* 0x000fe20003800200 */
[----:B---3--:R-:W3:Y:S02]  /*1e60*/  F2F.F64.F32 R36, R36 ;  /* 0x0000002400247310 */ /* 0x008ee40000201800 */
[----:B---3--:R-:W-:-:S14]  /*1e70*/  DSETP.NE.AND P0, PT, |R36|, +INF , PT ;  /* 0x7ff000002400742a */ /* 0x008fdc0003f05200 */
[----:B------:R-:W-:Y:S05]  /*1e80*/  @!P0 BRA `(.L_x_39) ;  /* 0x0000000000cc8947 */ /* 0x000fea0003800000 */
[----:B------:R-:W-:Y:S01]  /*1e90*/  DADD R14, R36, -R28 ;  /* 0x00000000240e7229 */ /* 0x000fe2000000081c */
[----:B------:R-:W-:-:S05]  /*1ea0*/  VIADD R0, R7, 0x2 ;  /* 0x0000000207007836 */ /* 0x000fca0000000000 */
[----:B------:R-:W-:Y:S02]  /*1eb0*/  ISETP.GE.AND P0, PT, R0, R13, PT ;  /* 0x0000000d0000720c */ /* 0x000fe40003f06270 */
        /* <DEDUP_REMOVED lines=11> */
[----:B------:R-:W3:Y:S01]  /*1f70*/  MUFU.RCP64H R15, R21 ;  /* 0x00000015000f7308 */ /* 0x000ee20000001800 */
[----:B------:R-:W-:Y:S01]  /*1f80*/  MOV R14, 0x1 ;  /* 0x00000001000e7802 */ /* 0x000fe20000000f00 */
[----:B------:R-:W-:Y:S01]  /*1f90*/  BSSY.RECONVERGENT B2, `(.L_x_42) ;  /* 0x0000015000027945 */ /* 0x000fe20003800200 */
[----:B------:R-:W-:-:S04]  /*1fa0*/  FSETP.GEU.AND P1, PT, |R23|, 6.5827683646048100446e-37, PT ;  /* 0x036000001700780b */ /* 0x000fc80003f2e200 */
[----:B---3--:R-:W-:-:S08]  /*1fb0*/  DFMA R28, -R20, R14, 1 ;  /* 0x3ff00000141c742b */ /* 0x008fd0000000010e */
[----:B------:R-:W-:-:S08]  /*1fc0*/  DFMA R28, R28, R28, R28 ;  /* 0x0000001c1c1c722b */ /* 0x000fd0000000001c */
[----:B------:R-:W-:-:S08]  /*1fd0*/  DFMA R28, R14, R28, R14 ;  /* 0x0000001c0e1c722b */ /* 0x000fd0000000000e */
[----:B------:R-:W-:-:S08]  /*1fe0*/  DFMA R14, -R20, R28, 1 ;  /* 0x3ff00000140e742b */ /* 0x000fd0000000011c */
[----:B------:R-:W-:-:S08]  /*1ff0*/  DFMA R14, R28, R14, R28 ;  /* 0x0000000e1c0e722b */ /* 0x000fd0000000001c */
[----:B------:R-:W-:-:S08]  /*2000*/  DMUL R28, R22, R14 ;  /* 0x0000000e161c7228 */ /* 0x000fd00000000000 */
[----:B0-2---:R-:W-:-:S08]  /*2010*/  DFMA R30, -R20, R28, R22 ;  /* 0x0000001c141e722b */ /* 0x005fd00000000116 */
[----:B------:R-:W-:-:S10]  /*2020*/  DFMA R14, R14, R30, R28 ;  /* 0x0000001e0e0e722b */ /* 0x000fd4000000001c */
[----:B------:R-:W-:-:S05]  /*2030*/  FFMA R0, RZ, R21, R15 ;  /* 0x00000015ff007223 */ /* 0x000fca000000000f */
[----:B------:R-:W-:-:S13]  /*2040*/  FSETP.GT.AND P0, PT, |R0|, 1.469367938527859385e-39, PT ;  /* 0x001000000000780b */ /* 0x000fda0003f04200 */
[----:B------:R-:W-:Y:S05]  /*2050*/  @P0 BRA P1, `(.L_x_43) ;  /* 0x0000000000200947 */ /* 0x000fea0000800000 */
[----:B------:R-:W-:Y:S01]  /*2060*/  IMAD.MOV.U32 R6, RZ, RZ, R22 ;  /* 0x000000ffff067224 */ /* 0x000fe200078e0016 */
[----:B-1----:R-:W-:Y:S01]  /*2070*/  MOV R32, R20 ;  /* 0x0000001400207202 */ /* 0x002fe20000000f00 */
[----:B------:R-:W-:Y:S01]  /*2080*/  IMAD.MOV.U32 R0, RZ, RZ, R23 ;  /* 0x000000ffff007224 */ /* 0x000fe200078e0017 */
[----:B------:R-:W-:Y:S01]  /*2090*/  MOV R38, 0x20c0 ;  /* 0x000020c000267802 */ /* 0x000fe20000000f00 */
[----:B------:R-:W-:-:S07]  /*20a0*/  IMAD.MOV.U32 R35, RZ, RZ, R21 ;  /* 0x000000ffff237224 */ /* 0x000fce00078e0015 */
[----:B------:R-:W-:Y:S05]  /*20b0*/  CALL.REL.NOINC `($__internal_0_$__cuda_sm20_div_rn_f64_full) ;  /* 0x0000000000947944 */ /* 0x000fea0003c00000 */
[----:B------:R-:W-:Y:S01]  /*20c0*/  IMAD.MOV.U32 R14, RZ, RZ, R6 ;  /* 0x000000ffff0e7224 */ /* 0x000fe200078e0006 */
[----:B------:R-:W-:-:S07]  /*20d0*/  MOV R15, R0 ;  /* 0x00000000000f7202 */ /* 0x000fce0000000f00 */
.L_x_43:
[----:B------:R-:W-:Y:S05]  /*20e0*/  BSYNC.RECONVERGENT B2 ;  /* 0x0000000000027941 */ /* 0x000fea0003800200 */
.L_x_42:
[----:B------:R-:W-:Y:S01]  /*20f0*/  DMUL R14, R14, 100 ;  /* 0x405900000e0e7828 */ /* 0x000fe20000000000 */
[----:B------:R-:W0:Y:S09]  /*2100*/  LDC.64 R28, c[0x0][0x3a0] ;  /* 0x0000e800ff1c7b82 */ /* 0x000e320000000a00 */
[----:B------:R-:W2:Y:S02]  /*2110*/  F2F.F32.F64 R14, R14 ;  /* 0x0000000e000e7310 */ /* 0x000ea40000301000 */
[----:B--2---:R-:W-:Y:S01]  /*2120*/  FMNMX R0, R14, -100, !PT ;  /* 0xc2c800000e007809 */ /* 0x004fe20007800000 */
[----:B0-----:R-:W-:-:S03]  /*2130*/  IMAD.WIDE R28, R11, 0x4, R28 ;  /* 0x000000040b1c7825 */ /* 0x001fc600078e021c */
[----:B------:R-:W-:-:S05]  /*2140*/  FMNMX R31, R0, 100, PT ;  /* 0x42c80000001f7809 */ /* 0x000fca0003800000 */
[----:B------:R3:W-:Y:S01]  /*2150*/  STG.E desc[UR6][R28.64], R31 ;  /* 0x0000001f1c007986 */ /* 0x0007e2000c101906 */
[----:B------:R-:W-:Y:S05]  /*2160*/  BRA `(.L_x_40) ;  /* 0x00000000003c7947 */ /* 0x000fea0003800000 */
.L_x_41:
[----:B------:R-:W3:Y:S01]  /*2170*/  LDC.64 R14, c[0x0][0x3a0] ;  /* 0x0000e800ff0e7b82 */ /* 0x000ee20000000a00 */
[----:B------:R-:W-:Y:S02]  /*2180*/  IMAD.MOV.U32 R29, RZ, RZ, 0x7fc00000 ;  /* 0x7fc00000ff1d7424 */ /* 0x000fe400078e00ff */
[----:B---3--:R-:W-:-:S05]  /*2190*/  IMAD.WIDE R14, R11, 0x4, R14 ;  /* 0x000000040b0e7825 */ /* 0x008fca00078e020e */
[----:B------:R4:W-:Y:S01]  /*21a0*/  STG.E desc[UR6][R14.64], R29 ;  /* 0x0000001d0e007986 */ /* 0x0009e2000c101906 */
[----:B------:R-:W-:Y:S05]  /*21b0*/  BRA `(.L_x_40) ;  /* 0x0000000000287947 */ /* 0x000fea0003800000 */
.L_x_39:
[----:B------:R-:W-:Y:S02]  /*21c0*/  VIADD R0, R7, 0x2 ;  /* 0x0000000207007836 */ /* 0x000fe40000000000 */
[----:B------:R-:W-:Y:S02]  /*21d0*/  IMAD.MOV.U32 R36, RZ, RZ, R28 ;  /* 0x000000ffff247224 */ /* 0x000fe400078e001c */
[----:B------:R-:W-:Y:S01]  /*21e0*/  IMAD.MOV.U32 R37, RZ, RZ, R29 ;  /* 0x000000ffff257224 */ /* 0x000fe200078e001d */
[----:B------:R-:W-:-:S13]  /*21f0*/  ISETP.GE.AND P0, PT, R0, R13, PT ;  /* 0x0000000d0000720c */ /* 0x000fda0003f06270 */
[----:B------:R-:W3:Y:S01]  /*2200*/  @P0 LDC.64 R14, c[0x0][0x3a0] ;  /* 0x0000e800ff0e0b82 */ /* 0x000ee20000000a00 */
[----:B0-2---:R-:W-:Y:S01]  /*2210*/  @P0 MOV R31, 0x7fc00000 ;  /* 0x7fc00000001f0802 */ /* 0x005fe20000000f00 */
[----:B------:R-:W-:Y:S01]  /*2220*/  @P0 IMAD.MOV.U32 R37, RZ, RZ, R29 ;  /* 0x000000ffff250224 */ /* 0x000fe200078e001d */
[----:B------:R-:W-:Y:S01]  /*2230*/  @P0 MOV R36, R28 ;  /* 0x0000001c00240202 */ /* 0x000fe20000000f00 */
[----:B---3--:R-:W-:-:S05]  /*2240*/  @P0 IMAD.WIDE R14, R11, 0x4, R14 ;  /* 0x000000040b0e0825 */ /* 0x008fca00078e020e */
[----:B------:R0:W-:Y:S02]  /*2250*/  @P0 STG.E desc[UR6][R14.64], R31 ;  /* 0x0000001f0e000986 */ /* 0x0001e4000c101906 */
.L_x_40:
[----:B------:R-:W-:Y:S05]  /*2260*/  BSYNC.RECONVERGENT B1 ;  /* 0x0000000000017941 */ /* 0x000fea0003800200 */
.L_x_38:
[----:B------:R-:W5:Y:S01]  /*2270*/  LDC R0, c[0x0][0x390] ;  /* 0x0000e400ff007b82 */ /* 0x000f620000000800 */
[----:B------:R-:W-:Y:S02]  /*2280*/  VIADD R8, R8, 0x4 ;  /* 0x0000000408087836 */ /* 0x000fe40000000000 */
[----:B------:R-:W-:-:S03]  /*2290*/  VIADD R7, R7, 0x4 ;  /* 0x0000000407077836 */ /* 0x000fc60000000000 */
[----:B------:R-:W-:Y:S02]  /*22a0*/  ISETP.NE.AND P0, PT, R8, RZ, PT ;  /* 0x000000ff0800720c */ /* 0x000fe40003f05270 */
[C---:B-----5:R-:W-:Y:S01]  /*22b0*/  LEA R9, R0.reuse, R9, 0x2 ;  /* 0x0000000900097211 */ /* 0x060fe200078e10ff */
[C---:B------:R-:W-:Y:S01]  /*22c0*/  IMAD R12, R0.reuse, 0x4, R12 ;  /* 0x00000004000c7824 */ /* 0x040fe200078e020c */
[C---:B------:R-:W-:Y:S01]  /*22d0*/  LEA R10, R0.reuse, R10, 0x2 ;  /* 0x0000000a000a7211 */ /* 0x040fe200078e10ff */
[----:B------:R-:W-:-:S08]  /*22e0*/  IMAD R11, R0, 0x4, R11 ;  /* 0x00000004000b7824 */ /* 0x000fd000078e020b */
[----:B------:R-:W-:Y:S05]  /*22f0*/  @P0 BRA `(.L_x_44) ;  /* 0xffffffec00940947 */ /* 0x000fea000383ffff */
[----:B------:R-:W-:Y:S05]  /*2300*/  EXIT ;  /* 0x000000000000794d */ /* 0x000fea0003800000 */
        .weak           $__internal_0_$__cuda_sm20_div_rn_f64_full
        .type           $__internal_0_$__cuda_sm20_div_rn_f64_full,@function
        .size           $__internal_0_$__cuda_sm20_div_rn_f64_full,(.L_x_84 - $__internal_0_$__cuda_sm20_div_rn_f64_full)
$__internal_0_$__cuda_sm20_div_rn_f64_full:
[----:B------:R-:W-:Y:S01]  /*2310*/  MOV R31, R0 ;  /* 0x00000000001f7202 */ /* 0x000fe20000000f00 */
[----:B------:R-:W-:Y:S01]  /*2320*/  IMAD.MOV.U32 R34, RZ, RZ, R32 ;  /* 0x000000ffff227224 */ /* 0x000fe200078e0020 */
[----:B------:R-:W-:Y:S01]  /*2330*/  FSETP.GEU.AND P0, PT, |R35|, 1.469367938527859385e-39, PT ;  /* 0x001000002300780b */ /* 0x000fe20003f0e200 */
[----:B------:R-:W-:Y:S01]  /*2340*/  IMAD.MOV.U32 R30, RZ, RZ, R6 ;  /* 0x000000ffff1e7224 */ /* 0x000fe200078e0006 */
[----:B------:R-:W-:Y:S01]  /*2350*/  FSETP.GEU.AND P3, PT, |R31|, 1.469367938527859385e-39, PT ;  /* 0x001000001f00780b */ /* 0x000fe20003f6e200 */
[----:B------:R-:W-:Y:S01]  /*2360*/  IMAD.MOV.U32 R42, RZ, RZ, 0x1 ;  /* 0x00000001ff2a7424 */ /* 0x000fe200078e00ff */
[----:B------:R-:W-:Y:S01]  /*2370*/  LOP3.LUT R33, R35, 0x800fffff, RZ, 0xc0, !PT ;  /* 0x800fffff23217812 */ /* 0x000fe200078ec0ff */
[----:B------:R-:W-:Y:S01]  /*2380*/  BSSY.RECONVERGENT B0, `(.L_x_45) ;  /* 0x0000057000007945 */ /* 0x000fe20003800200 */
[----:B------:R-:W-:Y:S02]  /*2390*/  LOP3.LUT R6, R31, 0x7ff00000, RZ, 0xc0, !PT ;  /* 0x7ff000001f067812 */ /* 0x000fe400078ec0ff */
[----:B------:R-:W-:-:S02]  /*23a0*/  LOP3.LUT R33, R33, 0x3ff00000, RZ, 0xfc, !PT ;  /* 0x3ff0000021217812 */ /* 0x000fc400078efcff */
[C---:B------:R-:W-:Y:S02]  /*23b0*/  LOP3.LUT R39, R35.reuse, 0x7ff00000, RZ, 0xc0, !PT ;  /* 0x7ff0000023277812 */ /* 0x040fe400078ec0ff */
[----:B------:R-:W-:Y:S01]  /*23c0*/  MOV R44, R30 ;  /* 0x0000001e002c7202 */ /* 0x000fe20000000f00 */
[----:B------:R-:W-:Y:S01]  /*23d0*/  @!P0 DMUL R32, R34, 8.98846567431157953865e+307 ;  /* 0x7fe0000022208828 */ /* 0x000fe20000000000 */
[----:B------:R-:W-:Y:S02]  /*23e0*/  ISETP.GE.U32.AND P2, PT, R6, R39, PT ;  /* 0x000000270600720c */ /* 0x000fe40003f46070 */
[----:B------:R-:W-:-:S03]  /*23f0*/  @!P3 LOP3.LUT R0, R35, 0x7ff00000, RZ, 0xc0, !PT ;  /* 0x7ff000002300b812 */ /* 0x000fc600078ec0ff */
[----:B------:R-:W0:Y:S01]  /*2400*/  MUFU.RCP64H R43, R33 ;  /* 0x00000021002b7308 */ /* 0x000e220000001800 */
[----:B------:R-:W-:Y:S01]  /*2410*/  @!P3 ISETP.GE.U32.AND P4, PT, R6, R0, PT ;  /* 0x000000000600b20c */ /* 0x000fe20003f86070 */
[----:B------:R-:W-:Y:S02]  /*2420*/  IMAD.MOV.U32 R0, RZ, RZ, 0x1ca00000 ;  /* 0x1ca00000ff007424 */ /* 0x000fe400078e00ff */
[----:B------:R-:W-:-:S03]  /*2430*/  @!P0 LOP3.LUT R39, R33, 0x7ff00000, RZ, 0xc0, !PT ;  /* 0x7ff0000021278812 */ /* 0x000fc600078ec0ff */
[C---:B------:R-:W-:Y:S02]  /*2440*/  @!P3 SEL R41, R0.reuse, 0x63400000, !P4 ;  /* 0x634000000029b807 */ /* 0x040fe40006000000 */
[----:B------:R-:W-:Y:S02]  /*2450*/  SEL R40, R0, 0x63400000, !P2 ;  /* 0x6340000000287807 */ /* 0x000fe40005000000 */
[--C-:B------:R-:W-:Y:S02]  /*2460*/  @!P3 LOP3.LUT R41, R41, 0x80000000, R31.reuse, 0xf8, !PT ;  /* 0x800000002929b812 */ /* 0x100fe400078ef81f */
[----:B------:R-:W-:Y:S01]  /*2470*/  LOP3.LUT R45, R40, 0x800fffff, R31, 0xf8, !PT ;  /* 0x800fffff282d7812 */ /* 0x000fe200078ef81f */
[----:B------:R-:W-:Y:S01]  /*2480*/  @!P3 IMAD.MOV.U32 R40, RZ, RZ, RZ ;  /* 0x000000ffff28b224 */ /* 0x000fe200078e00ff */
[----:B------:R-:W-:-:S06]  /*2490*/  @!P3 LOP3.LUT R41, R41, 0x100000, RZ, 0xfc, !PT ;  /* 0x001000002929b812 */ /* 0x000fcc00078efcff */
[----:B------:R-:W-:Y:S02]  /*24a0*/  @!P3 DFMA R44, R44, 2, -R40 ;  /* 0x400000002c2cb82b */ /* 0x000fe40000000828 */
[----:B0-----:R-:W-:-:S08]  /*24b0*/  DFMA R40, R42, -R32, 1 ;  /* 0x3ff000002a28742b */ /* 0x001fd00000000820 */
[----:B------:R-:W-:-:S08]  /*24c0*/  DFMA R40, R40, R40, R40 ;  /* 0x000000282828722b */ /* 0x000fd00000000028 */
[----:B------:R-:W-:-:S08]  /*24d0*/  DFMA R42, R42, R40, R42 ;  /* 0x000000282a2a722b */ /* 0x000fd0000000002a */
[----:B------:R-:W-:-:S08]  /*24e0*/  DFMA R46, R42, -R32, 1 ;  /* 0x3ff000002a2e742b */ /* 0x000fd00000000820 */
[----:B------:R-:W-:-:S08]  /*24f0*/  DFMA R46, R42, R46, R42 ;  /* 0x0000002e2a2e722b */ /* 0x000fd0000000002a */
[----:B------:R-:W-:-:S08]  /*2500*/  DMUL R40, R46, R44 ;  /* 0x0000002c2e287228 */ /* 0x000fd00000000000 */
[----:B------:R-:W-:-:S08]  /*2510*/  DFMA R42, R40, -R32, R44 ;  /* 0x80000020282a722b */ /* 0x000fd0000000002c */
[----:B------:R-:W-:Y:S01]  /*2520*/  DFMA R42, R46, R42, R40 ;  /* 0x0000002a2e2a722b */ /* 0x000fe20000000028 */
[----:B------:R-:W-:Y:S02]  /*2530*/  MOV R40, R6 ;  /* 0x0000000600287202 */ /* 0x000fe40000000f00 */
[----:B------:R-:W-:-:S05]  /*2540*/  @!P3 LOP3.LUT R40, R45, 0x7ff00000, RZ, 0xc0, !PT ;  /* 0x7ff000002d28b812 */ /* 0x000fca00078ec0ff */
[----:B------:R-:W-:-:S05]  /*2550*/  VIADD R41, R40, 0xffffffff ;  /* 0xffffffff28297836 */ /* 0x000fca0000000000 */
[----:B------:R-:W-:Y:S01]  /*2560*/  ISETP.GT.U32.AND P0, PT, R41, 0x7feffffe, PT ;  /* 0x7feffffe2900780c */ /* 0x000fe20003f04070 */
[----:B------:R-:W-:-:S05]  /*2570*/  VIADD R41, R39, 0xffffffff ;  /* 0xffffffff27297836 */ /* 0x000fca0000000000 */
[----:B------:R-:W-:-:S13]  /*2580*/  ISETP.GT.U32.OR P0, PT, R41, 0x7feffffe, P0 ;  /* 0x7feffffe2900780c */ /* 0x000fda0000704470 */
[----:B------:R-:W-:Y:S05]  /*2590*/  @P0 BRA `(.L_x_46) ;  /* 0x0000000000740947 */ /* 0x000fea0003800000 */
[----:B------:R-:W-:-:S04]  /*25a0*/  LOP3.LUT R30, R35, 0x7ff00000, RZ, 0xc0, !PT ;  /* 0x7ff00000231e7812 */ /* 0x000fc800078ec0ff */
[CC--:B------:R-:W-:Y:S02]  /*25b0*/  VIADDMNMX R31, R6.reuse, -R30.reuse, 0xb9600000, !PT ;  /* 0xb9600000061f7446 */ /* 0x0c0fe4000780091e */
[----:B------:R-:W-:Y:S02]  /*25c0*/  ISETP.GE.U32.AND P0, PT, R6, R30, PT ;  /* 0x0000001e0600720c */ /* 0x000fe40003f06070 */
[----:B------:R-:W-:Y:S02]  /*25d0*/  VIMNMX R31, PT, PT, R31, 0x46a00000, PT ;  /* 0x46a000001f1f7848 */ /* 0x000fe40003fe0100 */
[----:B------:R-:W-:Y:S02]  /*25e0*/  SEL R0, R0, 0x63400000, !P0 ;  /* 0x6340000000007807 */ /* 0x000fe40004000000 */
[----:B------:R-:W-:Y:S02]  /*25f0*/  MOV R30, RZ ;  /* 0x000000ff001e7202 */ /* 0x000fe40000000f00 */
[----:B------:R-:W-:-:S05]  /*2600*/  IADD3 R0, PT, PT, -R0, R31, RZ ;  /* 0x0000001f00007210 */ /* 0x000fca0007ffe1ff */
[----:B------:R-:W-:-:S06]  /*2610*/  VIADD R31, R0, 0x7fe00000 ;  /* 0x7fe00000001f7836 */ /* 0x000fcc0000000000 */
[----:B------:R-:W-:-:S10]  /*2620*/  DMUL R46, R42, R30 ;  /* 0x0000001e2a2e7228 */ /* 0x000fd40000000000 */
[----:B------:R-:W-:-:S13]  /*2630*/  FSETP.GTU.AND P0, PT, |R47|, 1.469367938527859385e-39, PT ;  /* 0x001000002f00780b */ /* 0x000fda0003f0c200 */
[----:B------:R-:W-:Y:S05]  /*2640*/  @P0 BRA `(.L_x_47) ;  /* 0x0000000000a80947 */ /* 0x000fea0003800000 */
[----:B------:R-:W-:-:S06]  /*2650*/  DFMA R32, R42, -R32, R44 ;  /* 0x800000202a20722b */ /* 0x000fcc000000002c */
[----:B------:R-:W-:-:S04]  /*2660*/  IMAD.MOV.U32 R32, RZ, RZ, RZ ;  /* 0x000000ffff207224 */ /* 0x000fc800078e00ff */
[C---:B------:R-:W-:Y:S02]  /*2670*/  FSETP.NEU.AND P0, PT, R33.reuse, RZ, PT ;  /* 0x000000ff2100720b */ /* 0x040fe40003f0d000 */
[----:B------:R-:W-:-:S04]  /*2680*/  LOP3.LUT R6, R33, 0x80000000, R35, 0x48, !PT ;  /* 0x8000000021067812 */ /* 0x000fc800078e4823 */
[----:B------:R-:W-:-:S07]  /*2690*/  LOP3.LUT R33, R6, R31, RZ, 0xfc, !PT ;  /* 0x0000001f06217212 */ /* 0x000fce00078efcff */
[----:B------:R-:W-:Y:S05]  /*26a0*/  @!P0 BRA `(.L_x_47) ;  /* 0x0000000000908947 */ /* 0x000fea0003800000 */
[C---:B------:R-:W-:Y:S01]  /*26b0*/  IADD3 R31, PT, PT, -R0.reuse, RZ, RZ ;  /* 0x000000ff001f7210 */ /* 0x040fe20007ffe1ff */
[----:B------:R-:W-:Y:S01]  /*26c0*/  IMAD.MOV.U32 R30, RZ, RZ, RZ ;  /* 0x000000ffff1e7224 */ /* 0x000fe200078e00ff */
[----:B------:R-:W-:-:S05]  /*26d0*/  IADD3 R0, PT, PT, -R0, -0x43300000, RZ ;  /* 0xbcd0000000007810 */ /* 0x000fca0007ffe1ff */
[----:B------:R-:W-:Y:S02]  /*26e0*/  DFMA R30, R46, -R30, R42 ;  /* 0x8000001e2e1e722b */ /* 0x000fe4000000002a */
[----:B------:R-:W-:-:S08]  /*26f0*/  DMUL.RP R42, R42, R32 ;  /* 0x000000202a2a7228 */ /* 0x000fd00000008000 */
[----:B------:R-:W-:Y:S02]  /*2700*/  FSETP.NEU.AND P0, PT, |R31|, R0, PT ;  /* 0x000000001f00720b */ /* 0x000fe40003f0d200 */
[----:B------:R-:W-:Y:S02]  /*2710*/  LOP3.LUT R6, R43, R6, RZ, 0x3c, !PT ;  /* 0x000000062b067212 */ /* 0x000fe400078e3cff */
[----:B------:R-:W-:Y:S02]  /*2720*/  FSEL R0, R42, R46, !P0 ;  /* 0x0000002e2a007208 */ /* 0x000fe40004000000 */
[----:B------:R-:W-:Y:S02]  /*2730*/  FSEL R6, R6, R47, !P0 ;  /* 0x0000002f06067208 */ /* 0x000fe40004000000 */
[----:B------:R-:W-:-:S03]  /*2740*/  MOV R46, R0 ;  /* 0x00000000002e7202 */ /* 0x000fc60000000f00 */
[----:B------:R-:W-:Y:S01]  /*2750*/  IMAD.MOV.U32 R47, RZ, RZ, R6 ;  /* 0x000000ffff2f7224 */ /* 0x000fe200078e0006 */
[----:B------:R-:W-:Y:S06]  /*2760*/  BRA `(.L_x_47) ;  /* 0x0000000000607947 */ /* 0x000fec0003800000 */
.L_x_46:
[----:B------:R-:W-:-:S14]  /*2770*/  DSETP.NAN.AND P0, PT, R30, R30, PT ;  /* 0x0000001e1e00722a */ /* 0x000fdc0003f08000 */
[----:B------:R-:W-:Y:S05]  /*2780*/  @P0 BRA `(.L_x_48) ;  /* 0x00000000004c0947 */ /* 0x000fea0003800000 */
[----:B------:R-:W-:-:S14]  /*2790*/  DSETP.NAN.AND P0, PT, R34, R34, PT ;  /* 0x000000222200722a */ /* 0x000fdc0003f08000 */
[----:B------:R-:W-:Y:S05]  /*27a0*/  @P0 BRA `(.L_x_49) ;  /* 0x0000000000340947 */ /* 0x000fea0003800000 */
[----:B------:R-:W-:Y:S01]  /*27b0*/  ISETP.NE.AND P0, PT, R40, R39, PT ;  /* 0x000000272800720c */ /* 0x000fe20003f05270 */
[----:B------:R-:W-:Y:S01]  /*27c0*/  IMAD.MOV.U32 R47, RZ, RZ, -0x80000 ;  /* 0xfff80000ff2f7424 */ /* 0x000fe200078e00ff */
[----:B------:R-:W-:-:S11]  /*27d0*/  MOV R46, 0x0 ;  /* 0x00000000002e7802 */ /* 0x000fd60000000f00 */
[----:B------:R-:W-:Y:S05]  /*27e0*/  @!P0 BRA `(.L_x_47) ;  /* 0x0000000000408947 */ /* 0x000fea0003800000 */
[----:B------:R-:W-:Y:S02]  /*27f0*/  ISETP.NE.AND P0, PT, R40, 0x7ff00000, PT ;  /* 0x7ff000002800780c */ /* 0x000fe40003f05270 */
[----:B------:R-:W-:Y:S02]  /*2800*/  LOP3.LUT R30, R31, 0x80000000, R35, 0x48, !PT ;  /* 0x800000001f1e7812 */ /* 0x000fe400078e4823 */
[----:B------:R-:W-:-:S13]  /*2810*/  ISETP.EQ.OR P0, PT, R39, RZ, !P0 ;  /* 0x000000ff2700720c */ /* 0x000fda0004702670 */
[----:B------:R-:W-:Y:S01]  /*2820*/  @P0 LOP3.LUT R0, R30, 0x7ff00000, RZ, 0xfc, !PT ;  /* 0x7ff000001e000812 */ /* 0x000fe200078efcff */
[----:B------:R-:W-:Y:S01]  /*2830*/  @!P0 IMAD.MOV.U32 R47, RZ, RZ, R30 ;  /* 0x000000ffff2f8224 */ /* 0x000fe200078e001e */
[----:B------:R-:W-:Y:S02]  /*2840*/  @!P0 MOV R46, RZ ;  /* 0x000000ff002e8202 */ /* 0x000fe40000000f00 */
[----:B------:R-:W-:Y:S01]  /*2850*/  @P0 MOV R46, RZ ;  /* 0x000000ff002e0202 */ /* 0x000fe20000000f00 */
[----:B------:R-:W-:Y:S01]  /*2860*/  @P0 IMAD.MOV.U32 R47, RZ, RZ, R0 ;  /* 0x000000ffff2f0224 */ /* 0x000fe200078e0000 */
[----:B------:R-:W-:Y:S06]  /*2870*/  BRA `(.L_x_47) ;  /* 0x00000000001c7947 */ /* 0x000fec0003800000 */
.L_x_49:
[----:B------:R-:W-:Y:S02]  /*2880*/  LOP3.LUT R0, R35, 0x80000, RZ, 0xfc, !PT ;  /* 0x0008000023007812 */ /* 0x000fe400078efcff */
[----:B------:R-:W-:-:S03]  /*2890*/  MOV R46, R34 ;  /* 0x00000022002e7202 */ /* 0x000fc60000000f00 */
[----:B------:R-:W-:Y:S01]  /*28a0*/  IMAD.MOV.U32 R47, RZ, RZ, R0 ;  /* 0x000000ffff2f7224 */ /* 0x000fe200078e0000 */
[----:B------:R-:W-:Y:S06]  /*28b0*/  BRA `(.L_x_47) ;  /* 0x00000000000c7947 */ /* 0x000fec0003800000 */
.L_x_48:
[----:B------:R-:W-:Y:S02]  /*28c0*/  LOP3.LUT R0, R31, 0x80000, RZ, 0xfc, !PT ;  /* 0x000800001f007812 */ /* 0x000fe400078efcff */
[----:B------:R-:W-:-:S03]  /*28d0*/  MOV R46, R30 ;  /* 0x0000001e002e7202 */ /* 0x000fc60000000f00 */
[----:B------:R-:W-:-:S07]  /*28e0*/  IMAD.MOV.U32 R47, RZ, RZ, R0 ;  /* 0x000000ffff2f7224 */ /* 0x000fce00078e0000 */
.L_x_47:
[----:B------:R-:W-:Y:S05]  /*28f0*/  BSYNC.RECONVERGENT B0 ;  /* 0x0000000000007941 */ /* 0x000fea0003800200 */
.L_x_45:
[----:B------:R-:W-:Y:S01]  /*2900*/  HFMA2 R39, -RZ, RZ, 0, 0 ;  /* 0x00000000ff277431 */ /* 0x000fe200000001ff */
[----:B------:R-:W-:Y:S01]  /*2910*/  MOV R6, R46 ;  /* 0x0000002e00067202 */ /* 0x000fe20000000f00 */
[----:B------:R-:W-:Y:S02]  /*2920*/  IMAD.MOV.U32 R0, RZ, RZ, R47 ;  /* 0x000000ffff007224 */ /* 0x000fe400078e002f */
[----:B------:R-:W-:Y:S05]  /*2930*/  RET.REL.NODEC R38 `(tsi_many_series_one_param_f32) ;  /* 0xffffffd426b07950 */ /* 0x000fea0003c3ffff */
.L_x_50:
[----:B------:R-:W-:-:S00]  /*2940*/  BRA `(.L_x_50) ;  /* 0xfffffffc00fc7947 */ /* 0x000fc0000383ffff */
[----:B------:R-:W-:-:S00]  /*2950*/  NOP ;  /* 0x0000000000007918 */ /* 0x000fc00000000000 */
        /* <DEDUP_REMOVED lines=10> */
.L_x_84:


//--------------------- .text.tsi_batch_f32       --------------------------
	.section	.text.tsi_batch_f32,"ax",@progbits
	.align	128
        .global         tsi_batch_f32
        .type           tsi_batch_f32,@function
        .size           tsi_batch_f32,(.L_x_85 - tsi_batch_f32)
        .other          tsi_batch_f32,@"STO_CUDA_ENTRY STV_DEFAULT"
tsi_batch_f32:
.text.tsi_batch_f32:
[----:B------:R-:W-:Y:S08]  /*0000*/  LDC R1, c[0x0][0x37c] ;  /* 0x0000df00ff017b82 */ /* 0x000ff00000000800 */
[----:B------:R-:W0:Y:S01]  /*0010*/  S2UR UR8, SR_CTAID.X ;  /* 0x00000000000879c3 */ /* 0x000e220000002500 */
[----:B------:R-:W0:Y:S02]  /*0020*/  LDCU UR4, c[0x0][0x3a0] ;  /* 0x00007400ff0477ac */ /* 0x000e240008000800 */
[----:B0-----:R-:W-:-:S06]  /*0030*/  UISETP.GE.AND UP0, UPT, UR8, UR4, UPT ;  /* 0x000000040800728c */ /* 0x001fcc000bf06270 */
[----:B------:R-:W-:-:S13]  /*0040*/  PLOP3.LUT P0, PT, PT, PT, UP0, 0x80, 0x8 ;  /* 0x000000000008781c */ /* 0x000fda0003f0f008 */
[----:B------:R-:W-:Y:S05]  /*0050*/  @P0 EXIT ;  /* 0x000000000000094d */ /* 0x000fea0003800000 */
[----:B------:R-:W0:Y:S01]  /*0060*/  S2R R0, SR_TID.X ;  /* 0x0000000000007919 */ /* 0x000e220000002100 */
[----:B------:R-:W1:Y:S01]  /*0070*/  LDCU UR4, c[0x0][0x398] ;  /* 0x00007300ff0477ac */ /* 0x000e620008000800 */
[----:B------:R-:W-:Y:S01]  /*0080*/  BSSY.RECONVERGENT B0, `(.L_x_51) ;  /* 0x000000f000007945 */ /* 0x000fe20003800200 */
[----:B------:R-:W2:Y:S01]  /*0090*/  LDCU.64 UR16, c[0x0][0x358] ;  /* 0x00006b00ff1077ac */ /* 0x000ea20008000a00 */
[----:B-1----:R-:W-:Y:S02]  /*00a0*/  UIMAD UR18, UR8, UR4, URZ ;  /* 0x00000004081272a4 */ /* 0x002fe4000f8e02ff */
[C---:B0-----:R-:W-:Y:S02]  /*00b0*/  ISETP.GE.AND P1, PT, R0.reuse, UR4, PT ;  /* 0x0000000400007c0c */ /* 0x041fe4000bf26270 */
[----:B------:R-:W-:-:S11]  /*00c0*/  ISETP.NE.AND P0, PT, R0, RZ, PT ;  /* 0x000000ff0000720c */ /* 0x000fd60003f05270 */
[----:B--2---:R-:W-:Y:S05]  /*00d0*/  @P1 BRA `(.L_x_52) ;  /* 0x0000000000241947 */ /* 0x004fea0003800000 */
[----:B------:R-:W0:Y:S01]  /*00e0*/  LDC R7, c[0x0][0x360] ;  /* 0x0000d800ff077b82 */ /* 0x000e220000000800 */
[----:B------:R-:W-:-:S07]  /*00f0*/  IMAD.MOV.U32 R9, RZ, RZ, 0x7fc00000 ;  /* 0x7fc00000ff097424 */ /* 0x000fce00078e00ff */
[----:B------:R-:W1:Y:S02]  /*0100*/  LDC.64 R4, c[0x0][0x3a8] ;  /* 0x0000ea00ff047b82 */ /* 0x000e640000000a00 */
.L_x_53:
[----:B--2---:R-:W-:Y:S02]  /*0110*/  VIADD R3, R0, UR18 ;  /* 0x0000001200037c36 */ /* 0x004fe40008000000 */
[----:B0-----:R-:W-:Y:S02]  /*0120*/  IMAD.IADD R0, R7, 0x1, R0 ;  /* 0x0000000107007824 */ /* 0x001fe400078e0200 */
[----:B-1----:R-:W-:-:S03]  /*0130*/  IMAD.WIDE R2, R3, 0x4, R4 ;  /* 0x0000000403027825 */ /* 0x002fc600078e0204 */
[----:B------:R-:W-:Y:S02]  /*0140*/  ISETP.GE.AND P1, PT, R0, UR4, PT ;  /* 0x0000000400007c0c */ /* 0x000fe4000bf26270 */
[----:B------:R2:W-:Y:S11]  /*0150*/  STG.E desc[UR16][R2.64], R9 ;  /* 0x0000000902007986 */ /* 0x0005f6000c101910 */
[----:B------:R-:W-:Y:S05]  /*0160*/  @!P1 BRA `(.L_x_53) ;  /* 0xfffffffc00e89947 */ /* 0x000fea000383ffff */
.L_x_52:
[----:B------:R-:W-:Y:S05]  /*0170*/  BSYNC.RECONVERGENT B0 ;  /* 0x0000000000007941 */ /* 0x000fea0003800200 */
.L_x_51:
[----:B------:R-:W-:Y:S06]  /*0180*/  BAR.SYNC.DEFER_BLOCKING 0x0 ;  /* 0x0000000000007b1d */ /* 0x000fec0000010000 */
[----:B------:R-:W-:Y:S05]  /*0190*/  @P0 EXIT ;  /* 0x000000000000094d */ /* 0x000fea0003800000 */
[----:B------:R-:W0:Y:S02]  /*01a0*/  LDC R0, c[0x0][0x39c] ;  /* 0x0000e700ff007b82 */ /* 0x000e240000000800 */
[----:B0-----:R-:W-:-:S04]  /*01b0*/  ISETP.GE.AND P0, PT, R0, UR4, PT ;  /* 0x0000000400007c0c */ /* 0x001fc8000bf06270 */
[----:B------:R-:W-:-:S13]  /*01c0*/  ISETP.LT.OR P0, PT, R0, RZ, P0 ;  /* 0x000000ff0000720c */ /* 0x000fda0000701670 */
[----:B------:R-:W-:Y:S05]  /*01d0*/  @P0 EXIT ;  /* 0x000000000000094d */ /* 0x000fea0003800000 */
[----:B------:R-:W0:Y:S01]  /*01e0*/  LDCU.64 UR4, c[0x0][0x388] ;  /* 0x00007100ff0477ac */ /* 0x000e220008000a00 */
[----:B------:R-:W1:Y:S01]  /*01f0*/  LDCU.64 UR6, c[0x0][0x390] ;  /* 0x00007200ff0677ac */ /* 0x000e620008000a00 */
[----:B0-----:R-:W-:Y:S02]  /*0200*/  UIMAD.WIDE.U32 UR4, UR8, 0x4, UR4 ;  /* 0x00000004080478a5 */ /* 0x001fe4000f8e0004 */
[----:B-1----:R-:W-:-:S04]  /*0210*/  UIMAD.WIDE.U32 UR6, UR8, 0x4, UR6 ;  /* 0x00000004080678a5 */ /* 0x002fc8000f8e0006 */
[----:B--2---:R-:W-:Y:S01]  /*0220*/  MOV R2, UR4 ;  /* 0x0000000400027c02 */ /* 0x004fe20008000f00 */
[----:B------:R-:W-:Y:S02]  /*0230*/  IMAD.U32 R3, RZ, RZ, UR5 ;  /* 0x00000005ff037e24 */ /* 0x000fe4000f8e00ff */
[----:B------:R-:W-:Y:S02]  /*0240*/  IMAD.U32 R4, RZ, RZ, UR6 ;  /* 0x00000006ff047e24 */ /* 0x000fe4000f8e00ff */
[----:B------:R-:W-:Y:S01]  /*0250*/  IMAD.U32 R5, RZ, RZ, UR7 ;  /* 0x00000007ff057e24 */ /* 0x000fe2000f8e00ff */
[----:B------:R-:W2:Y:S04]  /*0260*/  LDG.E.CONSTANT R2, desc[UR16][R2.64] ;  /* 0x0000001002027981 */ /* 0x000ea8000c1e9900 */
[----:B------:R-:W2:Y:S02]  /*0270*/  LDG.E.CONSTANT R13, desc[UR16][R4.64] ;  /* 0x00000010040d7981 */ /* 0x000ea4000c1e9900 */
[----:B--2---:R-:W-:-:S04]  /*0280*/  VIMNMX R0, PT, PT, R2, R13, PT ;  /* 0x0000000d02007248 */ /* 0x004fc80003fe0100 */
[----:B------:R-:W-:-:S13]  /*0290*/  ISETP.GE.AND P0, PT, R0, 0x1, PT ;  /* 0x000000010000780c */ /* 0x000fda0003f06270 */
[----:B------:R-:W-:Y:S05]  /*02a0*/  @!P0 EXIT ;  /* 0x000000000000894d */ /* 0x000fea0003800000 */
[----:B------:R-:W-:Y:S01]  /*02b0*/  IADD3 R8, PT, PT, R2, 0x1, RZ ;  /* 0x0000000102087810 */ /* 0x000fe20007ffe0ff */
[----:B------:R-:W-:-:S05]  /*02c0*/  IMAD.MOV.U32 R4, RZ, RZ, 0x1 ;  /* 0x00000001ff047424 */ /* 0x000fca00078e00ff */
        /* <DEDUP_REMOVED lines=10> */
[----:B------:R-:W-:Y:S02]  /*0370*/  R2UR UR5, R11 ;  /* 0x000000000b0572ca */ /* 0x000fe400000e0000 */
[----:B------:R-:W-:-:S11]  /*0380*/  R2UR UR4, R10 ;  /* 0x000000000a0472ca */ /* 0x000fd600000e0000 */
[----:B------:R-:W-:-:S05]  /*0390*/  FFMA R0, RZ, R9, UR5 ;  /* 0x00000005ff007e23 */ /* 0x000fca0008000009 */
[----:B------:R-:W-:-:S13]  /*03a0*/  FSETP.GT.AND P0, PT, |R0|, 1.469367938527859385e-39, PT ;  /* 0x001000000000780b */ /* 0x000fda0003f04200 */
[----:B------:R-:W-:Y:S05]  /*03b0*/  @P0 BRA `(.L_x_54) ;  /* 0x0000000000180947 */ /* 0x000fea0003800000 */
[----:B------:R-:W-:Y:S01]  /*03c0*/  IMAD.MOV.U32 R6, RZ, RZ, RZ ;  /* 0x000000ffff067224 */ /* 0x000fe200078e00ff */
[----:B------:R-:W-:Y:S01]  /*03d0*/  MOV R4, 0x400 ;  /* 0x0000040000047802 */ /* 0x000fe20000000f00 */
[----:B------:R-:W-:-:S07]  /*03e0*/  IMAD.MOV.U32 R7, RZ, RZ, 0x40000000 ;  /* 0x40000000ff077424 */ /* 0x000fce00078e00ff */
[----:B------:R-:W-:Y:S05]  /*03f0*/  CALL.REL.NOINC `($__internal_1_$__cuda_sm20_div_rn_f64_full) ;  /* 0x0000001c00047944 */ /* 0x000fea0003c00000 */
[----:B------:R-:W-:Y:S02]  /*0400*/  R2UR UR4, R32 ;  /* 0x00000000200472ca */ /* 0x000fe400000e0000 */
[----:B------:R-:W-:-:S15]  /*0410*/  R2UR UR5, R33 ;  /* 0x00000000210572ca */ /* 0x000fde00000e0000 */
.L_x_54:
        /* <DEDUP_REMOVED lines=23> */
.L_x_55:
[----:B------:R-:W0:Y:S02]  /*0590*/  LDCU.64 UR14, c[0x0][0x398] ;  /* 0x00007300ff0e77ac */ /* 0x000e240008000a00 */
[----:B0-----:R-:W-:-:S04]  /*05a0*/  UIADD3 UR8, UPT, UPT, UR15, 0x1, URZ ;  /* 0x000000010f087890 */ /* 0x001fc8000fffe0ff */
[----:B------:R-:W-:-:S06]  /*05b0*/  UISETP.GE.AND UP0, UPT, UR8, UR14, UPT ;  /* 0x0000000e0800728c */ /* 0x000fcc000bf06270 */
[----:B------:R-:W-:-:S13]  /*05c0*/  PLOP3.LUT P0, PT, PT, PT, UP0, 0x80, 0x8 ;  /* 0x000000000008781c */ /* 0x000fda0003f0f008 */
[----:B------:R-:W-:Y:S05]  /*05d0*/  @P0 EXIT ;  /* 0x000000000000094d */ /* 0x000fea0003800000 */
[----:B------:R-:W0:Y:S02]  /*05e0*/  LDCU.64 UR8, c[0x0][0x380] ;  /* 0x00007000ff0877ac */ /* 0x000e240008000a00 */
[----:B0-----:R-:W-:-:S06]  /*05f0*/  UIMAD.WIDE.U32 UR10, UR15, 0x4, UR8 ;  /* 0x000000040f0a78a5 */ /* 0x001fcc000f8e0008 */
[----:B------:R-:W-:Y:S01]  /*0600*/  MOV R4, UR10 ;  /* 0x0000000a00047c02 */ /* 0x000fe20008000f00 */
[----:B------:R-:W-:-:S05]  /*0610*/  IMAD.U32 R5, RZ, RZ, UR11 ;  /* 0x0000000bff057e24 */ /* 0x000fca000f8e00ff */
[----:B------:R-:W2:Y:S02]  /*0620*/  LDG.E.CONSTANT R26, desc[UR16][R4.64+0x4] ;  /* 0x00000410041a7981 */ /* 0x000ea4000c1e9900 */
[----:B--2---:R-:W0:Y:S02]  /*0630*/  F2F.F64.F32 R26, R26 ;  /* 0x0000001a001a7310 */ /* 0x004e240000201800 */
[----:B0-----:R-:W-:-:S14]  /*0640*/  DSETP.NE.AND P0, PT, |R26|, +INF , PT ;  /* 0x7ff000001a00742a */ /* 0x001fdc0003f05200 */
[----:B------:R-:W-:Y:S05]  /*0650*/  @!P0 EXIT ;  /* 0x000000000000894d */ /* 0x000fea0003800000 */
[----:B------:R-:W-:-:S04]  /*0660*/  UIADD3 UR10, UPT, UPT, UR15, 0x2, URZ ;  /* 0x000000020f0a7890 */ /* 0x000fc8000fffe0ff */
[----:B------:R-:W-:-:S06]  /*0670*/  UISETP.GE.U32.AND UP0, UPT, UR10, UR14, UPT ;  /* 0x0000000e0a00728c */ /* 0x000fcc000bf06070 */
[----:B------:R-:W-:-:S13]  /*0680*/  PLOP3.LUT P0, PT, PT, PT, UP0, 0x80, 0x8 ;  /* 0x000000000008781c */ /* 0x000fda0003f0f008 */
[----:B------:R-:W-:Y:S05]  /*0690*/  @P0 EXIT ;  /* 0x000000000000094d */ /* 0x000fea0003800000 */
[----:B------:R-:W2:Y:S01]  /*06a0*/  LDG.E.CONSTANT R4, desc[UR16][R4.64] ;  /* 0x0000001004047981 */ /* 0x000ea2000c1e9900 */
[----:B------:R-:W-:Y:S01]  /*06b0*/  ULOP3.LUT UR11, UR14, 0x2, URZ, 0x3c, !UPT ;  /* 0x000000020e0b7892 */ /* 0x000fe2000f8e3cff */
[----:B------:R-:W-:-:S03]  /*06c0*/  IADD3 R2, PT, PT, R13, UR15, R2 ;  /* 0x0000000f0d027c10 */ /* 0x000fc6000fffe002 */
[----:B------:R-:W-:-:S04]  /*06d0*/  UIADD3 UR11, UPT, UPT, UR11, -UR15, URZ ;  /* 0x8000000f0b0b7290 */ /* 0x000fc8000fffe0ff */
[----:B------:R-:W-:Y:S01]  /*06e0*/  ULOP3.LUT UP0, UR11, UR11, 0x3, URZ, 0xc0, !UPT ;  /* 0x000000030b0b7892 */ /* 0x000fe2000f80c0ff */
[----:B--2---:R-:W0:Y:S02]  /*06f0*/  F2F.F64.F32 R24, R4 ;  /* 0x0000000400187310 */ /* 0x004e240000201800 */
[----:B0-----:R-:W-:-:S08]  /*0700*/  DADD R24, R26, -R24 ;  /* 0x000000001a187229 */ /* 0x001fd00000000818 */
[----:B------:R-:W-:Y:S02]  /*0710*/  DADD R22, -RZ, |R24| ;  /* 0x00000000ff167229 */ /* 0x000fe40000000518 */
[----:B------:R-:W-:Y:S02]  /*0720*/  IMAD.MOV.U32 R20, RZ, RZ, R24 ;  /* 0x000000ffff147224 */ /* 0x000fe400078e0018 */
[----:B------:R-:W-:-:S06]  /*0730*/  IMAD.MOV.U32 R21, RZ, RZ, R25 ;  /* 0x000000ffff157224 */ /* 0x000fcc00078e0019 */
[----:B------:R-:W-:Y:S01]  /*0740*/  MOV R18, R22 ;  /* 0x0000001600127202 */ /* 0x000fe20000000f00 */
[----:B------:R-:W-:Y:S01]  /*0750*/  IMAD.MOV.U32 R19, RZ, RZ, R23 ;  /* 0x000000ffff137224 */ /* 0x000fe200078e0017 */
[----:B------:R-:W-:Y:S06]  /*0760*/  BRA.U !UP0, `(.L_x_56) ;  /* 0x0000000508647547 */ /* 0x000fec000b800000 */
[----:B------:R-:W0:Y:S01]  /*0770*/  LDC.64 R12, c[0x0][0x3a8] ;  /* 0x0000ea00ff0c7b82 */ /* 0x000e220000000a00 */
[----:B------:R-:W-:Y:S01]  /*0780*/  UIADD3.X UR12, UPT, UPT, UR18, UR15, URZ, UPT, UPT ;  /* 0x0000000f120c7290 */ /* 0x000fe2000bfee4ff */
[----:B------:R-:W-:Y:S01]  /*0790*/  IMAD.MOV.U32 R18, RZ, RZ, R22 ;  /* 0x000000ffff127224 */ /* 0x000fe200078e0016 */
[----:B------:R-:W-:Y:S01]  /*07a0*/  MOV R20, R24 ;  /* 0x0000001800147202 */ /* 0x000fe20000000f00 */
[----:B------:R-:W-:Y:S01]  /*07b0*/  IMAD.MOV.U32 R19, RZ, RZ, R23 ;  /* 0x000000ffff137224 */ /* 0x000fe200078e0017 */
[----:B------:R-:W1:Y:S01]  /*07c0*/  LDCU UR13, c[0x0][0x39c] ;  /* 0x00007380ff0d77ac */ /* 0x000e620008000800 */
[----:B------:R-:W-:Y:S02]  /*07d0*/  IMAD.MOV.U32 R21, RZ, RZ, R25 ;  /* 0x000000ffff157224 */ /* 0x000fe400078e0019 */
[----:B------:R-:W-:Y:S01]  /*07e0*/  IMAD.U32 R15, RZ, RZ, UR12 ;  /* 0x0000000cff0f7e24 */ /* 0x000fe2000f8e00ff */
[----:B------:R-:W-:Y:S02]  /*07f0*/  UIMAD.WIDE.U32 UR8, UR10, 0x4, UR8 ;  /* 0x000000040a0878a5 */ /* 0x000fe4000f8e0008 */
[----:B------:R-:W-:-:S12]  /*0800*/  UIADD3 UR11, UPT, UPT, -UR11, URZ, URZ ;  /* 0x000000ff0b0b7290 */ /* 0x000fd8000fffe1ff */
.L_x_61:
[----:B-1-3--:R-:W-:Y:S01]  /*0810*/  IMAD.U32 R4, RZ, RZ, UR8 ;  /* 0x00000008ff047e24 */ /* 0x00afe2000f8e00ff */
[----:B------:R-:W-:-:S05]  /*0820*/  MOV R5, UR9 ;  /* 0x0000000900057c02 */ /* 0x000fca0008000f00 */
[----:B--2---:R-:W2:Y:S01]  /*0830*/  LDG.E.CONSTANT R4, desc[UR16][R4.64] ;  /* 0x0000001004047981 */ /* 0x004ea2000c1e9900 */
[----:B------:R-:W-:-:S04]  /*0840*/  UIADD3 UR11, UPT, UPT, UR11, 0x1, URZ ;  /* 0x000000010b0b7890 */ /* 0x000fc8000fffe0ff */
[----:B------:R-:W-:Y:S01]  /*0850*/  UISETP.NE.AND UP1, UPT, UR11, URZ, UPT ;  /* 0x000000ff0b00728c */ /* 0x000fe2000bf25270 */
[----:B--2---:R-:W2:Y:S02]  /*0860*/  F2F.F64.F32 R16, R4 ;  /* 0x0000000400107310 */ /* 0x004ea40000201800 */
[----:B--2---:R-:W-:-:S14]  /*0870*/  DSETP.NE.AND P0, PT, |R16|, +INF , PT ;  /* 0x7ff000001000742a */ /* 0x004fdc0003f05200 */
[----:B------:R-:W-:Y:S05]  /*0880*/  @!P0 BRA `(.L_x_57) ;  /* 0x0000000000ec8947 */ /* 0x000fea0003800000 */
[----:B------:R-:W-:Y:S01]  /*0890*/  DADD R4, -R26, R16 ;  /* 0x000000001a047229 */ /* 0x000fe20000000110 */
[----:B------:R-:W-:Y:S01]  /*08a0*/  IMAD.U32 R8, RZ, RZ, UR4 ;  /* 0x00000004ff087e24 */ /* 0x000fe2000f8e00ff */
[----:B-1----:R-:W-:Y:S01]  /*08b0*/  UIADD3 UR10, UPT, UPT, UR13, 0x2, URZ ;  /* 0x000000020d0a7890 */ /* 0x002fe2000fffe0ff */
[----:B------:R-:W-:Y:S02]  /*08c0*/  IMAD.U32 R9, RZ, RZ, UR5 ;  /* 0x00000005ff097e24 */ /* 0x000fe4000f8e00ff */
[----:B------:R-:W-:Y:S02]  /*08d0*/  IMAD.MOV.U32 R26, RZ, RZ, R16 ;  /* 0x000000ffff1a7224 */ /* 0x000fe400078e0010 */
[----:B------:R-:W-:Y:S01]  /*08e0*/  IMAD.MOV.U32 R27, RZ, RZ, R17 ;  /* 0x000000ffff1b7224 */ /* 0x000fe200078e0011 */
[----:B------:R-:W-:Y:S01]  /*08f0*/  DMUL R6, R4, UR4 ;  /* 0x0000000404067c28 */ /* 0x000fe20008000000 */
[----:B------:R-:W-:Y:S01]  /*0900*/  ISETP.LE.AND P0, PT, R2, UR10, PT ;  /* 0x0000000a02007c0c */ /* 0x000fe2000bf03270 */
[----:B------:R-:W-:-:S02]  /*0910*/  DADD R8, -R8, 1 ;  /* 0x3ff0000008087429 */ /* 0x000fc40000000100 */
[----:B------:R-:W-:-:S06]  /*0920*/  DMUL R4, |R4|, UR4 ;  /* 0x0000000404047c28 */ /* 0x000fcc0008000200 */
[-C--:B------:R-:W-:Y:S02]  /*0930*/  DFMA R20, R20, R8.reuse, R6 ;  /* 0x000000081414722b */ /* 0x080fe40000000006 */
[----:B------:R-:W-:Y:S01]  /*0940*/  DFMA R18, R18, R8, R4 ;  /* 0x000000081212722b */ /* 0x000fe20000000004 */
[----:B------:R-:W-:Y:S01]  /*0950*/  IMAD.U32 R6, RZ, RZ, UR6 ;  /* 0x00000006ff067e24 */ /* 0x000fe2000f8e00ff */
[----:B------:R-:W-:-:S04]  /*0960*/  MOV R7, UR7 ;  /* 0x0000000700077c02 */ /* 0x000fc80008000f00 */
[----:B------:R-:W-:Y:S02]  /*0970*/  DMUL R4, R20, UR6 ;  /* 0x0000000614047c28 */ /* 0x000fe40008000000 */
[----:B------:R-:W-:Y:S02]  /*0980*/  DADD R6, -R6, 1 ;  /* 0x3ff0000006067429 */ /* 0x000fe40000000100 */
[----:B------:R-:W-:-:S06]  /*0990*/  DMUL R8, R18, UR6 ;  /* 0x0000000612087c28 */ /* 0x000fcc0008000000 */
[-C--:B------:R-:W-:Y:S02]  /*09a0*/  DFMA R24, R24, R6.reuse, R4 ;  /* 0x000000061818722b */ /* 0x080fe40000000004 */
[----:B------:R-:W-:Y:S01]  /*09b0*/  DFMA R22, R22, R6, R8 ;  /* 0x000000061616722b */ /* 0x000fe20000000008 */
[----:B------:R-:W-:Y:S10]  /*09c0*/  @!P0 BRA `(.L_x_58) ;  /* 0x0000000000b48947 */ /* 0x000ff40003800000 */
[----:B------:R-:W-:-:S14]  /*09d0*/  DSETP.NEU.AND P0, PT, R22, RZ, PT ;  /* 0x000000ff1600722a */ /* 0x000fdc0003f0d000 */
[----:B------:R-:W-:Y:S05]  /*09e0*/  @!P0 BRA `(.L_x_59) ;  /* 0x00000000007c8947 */ /* 0x000fea0003800000 */
[----:B------:R-:W1:Y:S01]  /*09f0*/  MUFU.RCP64H R5, R23 ;  /* 0x0000001700057308 */ /* 0x000e620000001800 */
[----:B------:R-:W-:Y:S01]  /*0a00*/  IMAD.MOV.U32 R4, RZ, RZ, 0x1 ;  /* 0x00000001ff047424 */ /* 0x000fe200078e00ff */
[----:B------:R-:W-:-:S05]  /*0a10*/  FSETP.GEU.AND P1, PT, |R25|, 6.5827683646048100446e-37, PT ;  /* 0x036000001900780b */ /* 0x000fca0003f2e200 */
[----:B-1----:R-:W-:-:S08]  /*0a20*/  DFMA R6, -R22, R4, 1 ;  /* 0x3ff000001606742b */ /* 0x002fd00000000104 */
        /* <DEDUP_REMOVED lines=12> */
[----:B------:R-:W-:Y:S01]  /*0af0*/  MOV R4, 0xb30 ;  /* 0x00000b3000047802 */ /* 0x000fe20000000f00 */
[----:B------:R-:W-:Y:S02]  /*0b00*/  IMAD.MOV.U32 R8, RZ, RZ, R22 ;  /* 0x000000ffff087224 */ /* 0x000fe400078e0016 */
[----:B------:R-:W-:-:S07]  /*0b10*/  IMAD.MOV.U32 R9, RZ, RZ, R23 ;  /* 0x000000ffff097224 */ /* 0x000fce00078e0017 */
[----:B0-----:R-:W-:Y:S05]  /*0b20*/  CALL.REL.NOINC `($__internal_1_$__cuda_sm20_div_rn_f64_full) ;  /* 0x0000001400387944 */ /* 0x001fea0003c00000 */
[----:B------:R-:W-:Y:S01]  /*0b30*/  MOV R4, R32 ;  /* 0x0000002000047202 */ /* 0x000fe20000000f00 */
[----:B------:R-:W-:-:S07]  /*0b40*/  IMAD.MOV.U32 R5, RZ, RZ, R33 ;  /* 0x000000ffff057224 */ /* 0x000fce00078e0021 */
.L_x_60:
[----:B------:R-:W-:Y:S01]  /*0b50*/  DMUL R4, R4, 100 ;  /* 0x4059000004047828 */ /* 0x000fe20000000000 */
[----:B0-----:R-:W-:-:S04]  /*0b60*/  IMAD.WIDE R6, R15, 0x4, R12 ;  /* 0x000000040f067825 */ /* 0x001fc800078e020c */
[----:B------:R-:W-:Y:S02]  /*0b70*/  IMAD.MOV.U32 R26, RZ, RZ, R16 ;  /* 0x000000ffff1a7224 */ /* 0x000fe400078e0010 */
[----:B------:R-:W-:-:S03]  /*0b80*/  IMAD.MOV.U32 R27, RZ, RZ, R17 ;  /* 0x000000ffff1b7224 */ /* 0x000fc600078e0011 */
[----:B------:R-:W0:Y:S02]  /*0b90*/  F2F.F32.F64 R4, R4 ;  /* 0x0000000400047310 */ /* 0x000e240000301000 */
[----:B0-----:R-:W-:-:S04]  /*0ba0*/  FMNMX R0, R4, -100, !PT ;  /* 0xc2c8000004007809 */ /* 0x001fc80007800000 */
[----:B------:R-:W-:-:S05]  /*0bb0*/  FMNMX R3, R0, 100, PT ;  /* 0x42c8000000037809 */ /* 0x000fca0003800000 */
[----:B------:R2:W-:Y:S01]  /*0bc0*/  STG.E desc[UR16][R6.64], R3 ;  /* 0x0000000306007986 */ /* 0x0005e2000c101910 */
[----:B------:R-:W-:Y:S05]  /*0bd0*/  BRA `(.L_x_58) ;  /* 0x0000000000307947 */ /* 0x000fea0003800000 */
.L_x_59:
[----:B------:R-:W-:Y:S01]  /*0be0*/  MOV R3, 0x7fc00000 ;  /* 0x7fc0000000037802 */ /* 0x000fe20000000f00 */
[----:B0-----:R-:W-:-:S04]  /*0bf0*/  IMAD.WIDE R4, R15, 0x4, R12 ;  /* 0x000000040f047825 */ /* 0x001fc800078e020c */
[----:B------:R-:W-:Y:S01]  /*0c00*/  IMAD.MOV.U32 R26, RZ, RZ, R16 ;  /* 0x000000ffff1a7224 */ /* 0x000fe200078e0010 */
[----:B------:R3:W-:Y:S01]  /*0c10*/  STG.E desc[UR16][R4.64], R3 ;  /* 0x0000000304007986 */ /* 0x0007e2000c101910 */
[----:B------:R-:W-:Y:S01]  /*0c20*/  IMAD.MOV.U32 R27, RZ, RZ, R17 ;  /* 0x000000ffff1b7224 */ /* 0x000fe200078e0011 */
[----:B------:R-:W-:Y:S06]  /*0c30*/  BRA `(.L_x_58) ;  /* 0x0000000000187947 */ /* 0x000fec0003800000 */
.L_x_57:
[----:B-1----:R-:W-:-:S06]  /*0c40*/  UIADD3 UR10, UPT, UPT, UR13, 0x2, URZ ;  /* 0x000000020d0a7890 */ /* 0x002fcc000fffe0ff */
[----:B------:R-:W-:-:S13]  /*0c50*/  ISETP.LE.AND P0, PT, R2, UR10, PT ;  /* 0x0000000a02007c0c */ /* 0x000fda000bf03270 */
[----:B------:R-:W1:Y:S01]  /*0c60*/  @P0 LDC.64 R4, c[0x0][0x3a8] ;  /* 0x0000ea00ff040b82 */ /* 0x000e620000000a00 */
[----:B------:R-:W-:Y:S02]  /*0c70*/  @P0 IMAD.MOV.U32 R3, RZ, RZ, 0x7fc00000 ;  /* 0x7fc00000ff030424 */ /* 0x000fe400078e00ff */
[----:B-1----:R-:W-:-:S05]  /*0c80*/  @P0 IMAD.WIDE R4, R15, 0x4, R4 ;  /* 0x000000040f040825 */ /* 0x002fca00078e0204 */
[----:B------:R1:W-:Y:S02]  /*0c90*/  @P0 STG.E desc[UR16][R4.64], R3 ;  /* 0x0000000304000986 */ /* 0x0003e4000c101910 */
.L_x_58:
[----:B------:R-:W-:Y:S01]  /*0ca0*/  UIADD3 UR8, UP0, UPT, UR8, 0x4, URZ ;  /* 0x0000000408087890 */ /* 0x000fe2000ff1e0ff */
[----:B------:R-:W-:Y:S01]  /*0cb0*/  IADD3 R15, PT, PT, R15, 0x1, RZ ;  /* 0x000000010f0f7810 */ /* 0x000fe20007ffe0ff */
[----:B------:R-:W-:Y:S02]  /*0cc0*/  UIADD3 UR13, UPT, UPT, UR13, 0x1, URZ ;  /* 0x000000010d0d7890 */ /* 0x000fe4000fffe0ff */
[----:B------:R-:W-:Y:S01]  /*0cd0*/  UIADD3.X UR9, UPT, UPT, URZ, UR9, URZ, UP0, !UPT ;  /* 0x00000009ff097290 */ /* 0x000fe200087fe4ff */
[----:B------:R-:W-:Y:S11]  /*0ce0*/  BRA.U UP1, `(.L_x_61) ;  /* 0xfffffff901c87547 */ /* 0x000ff6000b83ffff */
[----:B------:R-:W-:-:S12]  /*0cf0*/  UIADD3 UR10, UPT, UPT, UR13, 0x2, URZ ;  /* 0x000000020d0a7890 */ /* 0x000fd8000fffe0ff */
.L_x_56:
[----:B------:R-:W4:Y:S02]  /*0d00*/  LDCU.64 UR12, c[0x0][0x398] ;  /* 0x00007300ff0c77ac */ /* 0x000f240008000a00 */
[----:B----4-:R-:W-:-:S04]  /*0d10*/  UIADD3 UR8, UPT, UPT, UR12, -0x3, -UR13 ;  /* 0xfffffffd0c087890 */ /* 0x010fc8000fffe80d */
[----:B------:R-:W-:-:S06]  /*0d20*/  UISETP.GE.U32.AND UP0, UPT, UR8, 0x3, UPT ;  /* 0x000000030800788c */ /* 0x000fcc000bf06070 */
[----:B------:R-:W-:-:S13]  /*0d30*/  PLOP3.LUT P0, PT, PT, PT, UP0, 0x80, 0x8 ;  /* 0x000000000008781c */ /* 0x000fda0003f0f008 */
[----:B------:R-:W-:Y:S05]  /*0d40*/  @!P0 EXIT ;  /* 0x000000000000894d */ /* 0x000fea0003800000 */
[----:B------:R-:W4:Y:S01]  /*0d50*/  LDC.64 R16, c[0x0][0x3a8] ;  /* 0x0000ea00ff107b82 */ /* 0x000f220000000a00 */
[----:B------:R-:W-:Y:S01]  /*0d60*/  UIADD3 UR9, UPT, UPT, UR18, UR10, URZ ;  /* 0x0000000a12097290 */ /* 0x000fe2000fffe0ff */
[----:B------:R-:W0:Y:S05]  /*0d70*/  LDCU.64 UR22, c[0x0][0x380] ;  /* 0x00007000ff1677ac */ /* 0x000e2a0008000a00 */
[----:B------:R-:W-:Y:S01]  /*0d80*/  IMAD.U32 R0, RZ, RZ, UR9 ;  /* 0x00000009ff007e24 */ /* 0x000fe2000f8e00ff */
[----:B------:R-:W0:Y:S01]  /*0d90*/  LDCU.64 UR14, c[0x0][0x3a8] ;  /* 0x00007500ff0e77ac */ /* 0x000e220008000a00 */
[----:B------:R-:W-:Y:S02]  /*0da0*/  UIADD3 UR8, UPT, UPT, UR10, -UR12, URZ ;  /* 0x8000000c0a087290 */ /* 0x000fe4000fffe0ff */
[----:B------:R-:W-:-:S12]  /*0db0*/  UIADD3 UR11, UPT, UPT, UR10, 0x1, URZ ;  /* 0x000000010a0b7890 */ /* 0x000fd8000fffe0ff */
.L_x_77:
[----:B------:R-:W-:-:S04]  /*0dc0*/  UIADD3 UR10, UPT, UPT, UR11, -0x1, URZ ;  /* 0xffffffff0b0a7890 */ /* 0x000fc8000fffe0ff */
[----:B0-----:R-:W-:-:S06]  /*0dd0*/  UIMAD.WIDE.U32 UR12, UR10, 0x4, UR22 ;  /* 0x000000040a0c78a5 */ /* 0x001fcc000f8e0016 */
[----:B-1-3--:R-:W-:Y:S02]  /*0de0*/  IMAD.U32 R4, RZ, RZ, UR12 ;  /* 0x0000000cff047e24 */ /* 0x00afe4000f8e00ff */
[----:B------:R-:W-:-:S05]  /*0df0*/  IMAD.U32 R5, RZ, RZ, UR13 ;  /* 0x0000000dff057e24 */ /* 0x000fca000f8e00ff */
[----:B------:R-:W3:Y:S01]  /*0e00*/  LDG.E.CONSTANT R4, desc[UR16][R4.64] ;  /* 0x0000001004047981 */ /* 0x000ee2000c1e9900 */
[----:B------:R-:W-:-:S04]  /*0e10*/  UIADD3 UR8, UPT, UPT, UR8, 0x4, URZ ;  /* 0x0000000408087890 */ /* 0x000fc8000fffe0ff */
[----:B------:R-:W-:Y:S01]  /*0e20*/  UISETP.NE.AND UP0, UPT, UR8, URZ, UPT ;  /* 0x000000ff0800728c */ /* 0x000fe2000bf05270 */
[----:B---3--:R-:W0:Y:S02]  /*0e30*/  F2F.F64.F32 R12, R4 ;  /* 0x00000004000c7310 */ /* 0x008e240000201800 */
[----:B0-----:R-:W-:-:S14]  /*0e40*/  DSETP.NE.AND P0, PT, |R12|, +INF , PT ;  /* 0x7ff000000c00742a */ /* 0x001fdc0003f05200 */
[----:B------:R-:W-:Y:S05]  /*0e50*/  @P0 BRA `(.L_x_62) ;  /* 0x0000000000180947 */ /* 0x000fea0003800000 */
[----:B------:R-:W-:-:S13]  /*0e60*/  ISETP.LE.AND P0, PT, R2, UR10, PT ;  /* 0x0000000a02007c0c */ /* 0x000fda000bf03270 */
[----:B------:R-:W-:Y:S05]  /*0e70*/  @!P0 BRA `(.L_x_63) ;  /* 0x0000000000f48947 */ /* 0x000fea0003800000 */
[----:B--2---:R-:W-:Y:S01]  /*0e80*/  MOV R3, 0x7fc00000 ;  /* 0x7fc0000000037802 */ /* 0x004fe20000000f00 */
[----:B----4-:R-:W-:-:S05]  /*0e90*/  IMAD.WIDE R4, R0, 0x4, R16 ;  /* 0x0000000400047825 */ /* 0x010fca00078e0210 */
[----:B------:R3:W-:Y:S01]  /*0ea0*/  STG.E desc[UR16][R4.64], R3 ;  /* 0x0000000304007986 */ /* 0x0007e2000c101910 */
[----:B------:R-:W-:Y:S05]  /*0eb0*/  BRA `(.L_x_63) ;  /* 0x0000000000e47947 */ /* 0x000fea0003800000 */
.L_x_62:
[----:B------:R-:W-:Y:S01]  /*0ec0*/  DADD R4, -R26, R12 ;  /* 0x000000001a047229 */ /* 0x000fe2000000010c */
[----:B------:R-:W-:Y:S01]  /*0ed0*/  IMAD.U32 R8, RZ, RZ, UR4 ;  /* 0x00000004ff087e24 */ /* 0x000fe2000f8e00ff */
[----:B------:R-:W-:Y:S01]  /*0ee0*/  ISETP.LE.AND P0, PT, R2, UR10, PT ;  /* 0x0000000a02007c0c */ /* 0x000fe2000bf03270 */
[----:B------:R-:W-:Y:S02]  /*0ef0*/  IMAD.U32 R9, RZ, RZ, UR5 ;  /* 0x00000005ff097e24 */ /* 0x000fe4000f8e00ff */
[----:B------:R-:W-:Y:S02]  /*0f00*/  IMAD.MOV.U32 R26, RZ, RZ, R12 ;  /* 0x000000ffff1a7224 */ /* 0x000fe400078e000c */
[----:B------:R-:W-:Y:S01]  /*0f10*/  IMAD.MOV.U32 R27, RZ, RZ, R13 ;  /* 0x000000ffff1b7224 */ /* 0x000fe200078e000d */
[----:B--2---:R-:W-:Y:S02]  /*0f20*/  DMUL R6, R4, UR4 ;  /* 0x0000000404067c28 */ /* 0x004fe40008000000 */
        /* <DEDUP_REMOVED lines=22> */
[----:B------:R-:W-:-:S05]  /*1090*/  FSETP.GEU.AND P1, PT, |R25|, 6.5827683646048100446e-37, PT ;  /* 0x036000001900780b */ /* 0x000fca0003f2e200 */
        /* <DEDUP_REMOVED lines=16> */
[----:B----4-:R-:W-:Y:S05]  /*11a0*/  CALL.REL.NOINC `($__internal_1_$__cuda_sm20_div_rn_f64_full) ;  /* 0x0000000c00987944 */ /* 0x010fea0003c00000 */
[----:B------:R-:W-:Y:S01]  /*11b0*/  IMAD.MOV.U32 R4, RZ, RZ, R32 ;  /* 0x000000ffff047224 */ /* 0x000fe200078e0020 */
[----:B------:R-:W-:-:S07]  /*11c0*/  MOV R5, R33 ;  /* 0x0000002100057202 */ /* 0x000fce0000000f00 */
.L_x_64:
[----:B------:R-:W-:Y:S01]  /*11d0*/  DMUL R4, R4, 100 ;  /* 0x4059000004047828 */ /* 0x000fe20000000000 */
[----:B----4-:R-:W-:-:S04]  /*11e0*/  IMAD.WIDE R6, R0, 0x4, R16 ;  /* 0x0000000400067825 */ /* 0x010fc800078e0210 */
[----:B------:R-:W-:Y:S02]  /*11f0*/  IMAD.MOV.U32 R26, RZ, RZ, R12 ;  /* 0x000000ffff1a7224 */ /* 0x000fe400078e000c */
[----:B------:R-:W-:-:S03]  /*1200*/  IMAD.MOV.U32 R27, RZ, RZ, R13 ;  /* 0x000000ffff1b7224 */ /* 0x000fc600078e000d */
[----:B------:R-:W0:Y:S02]  /*1210*/  F2F.F32.F64 R4, R4 ;  /* 0x0000000400047310 */ /* 0x000e240000301000 */
[----:B0-----:R-:W-:-:S04]  /*1220*/  FMNMX R3, R4, -100, !PT ;  /* 0xc2c8000004037809 */ /* 0x001fc80007800000 */
[----:B------:R-:W-:-:S05]  /*1230*/  FMNMX R3, R3, 100, PT ;  /* 0x42c8000003037809 */ /* 0x000fca0003800000 */
[----:B------:R1:W-:Y:S02]  /*1240*/  STG.E desc[UR16][R6.64], R3 ;  /* 0x0000000306007986 */ /* 0x0003e4000c101910 */
.L_x_63:
[----:B0--3--:R-:W-:Y:S01]  /*1250*/  IMAD.U32 R4, RZ, RZ, UR12 ;  /* 0x0000000cff047e24 */ /* 0x009fe2000f8e00ff */
[----:B------:R-:W-:-:S05]  /*1260*/  MOV R5, UR13 ;  /* 0x0000000d00057c02 */ /* 0x000fca0008000f00 */
[----:B------:R-:W3:Y:S01]  /*1270*/  LDG.E.CONSTANT R4, desc[UR16][R4.64+0x4] ;  /* 0x0000041004047981 */ /* 0x000ee2000c1e9900 */
[----:B------:R-:W-:Y:S02]  /*1280*/  USHF.R.S32.HI UR9, URZ, 0x1f, UR10 ;  /* 0x0000001fff097899 */ /* 0x000fe4000801140a */
[----:B------:R-:W-:-:S04]  /*1290*/  UIADD3 UR10, UP1, UPT, UR18, UR10, URZ ;  /* 0x0000000a120a7290 */ /* 0x000fc8000ff3e0ff */
[----:B------:R-:W-:Y:S02]  /*12a0*/  ULEA.HI.X.SX32 UR9, UR18, UR9, 0x1, UP1 ;  /* 0x0000000912097291 */ /* 0x000fe400088f0eff */
[----:B------:R-:W-:-:S04]  /*12b0*/  ULEA UR20, UP1, UR10, UR14, 0x2 ;  /* 0x0000000e0a147291 */ /* 0x000fc8000f8210ff */
[----:B------:R-:W-:Y:S01]  /*12c0*/  ULEA.HI.X UR21, UR10, UR15, UR9, 0x2, UP1 ;  /* 0x0000000f0a157291 */ /* 0x000fe200088f1409 */
[----:B---3--:R-:W0:Y:S02]  /*12d0*/  F2F.F64.F32 R14, R4 ;  /* 0x00000004000e7310 */ /* 0x008e240000201800 */
[----:B0-----:R-:W-:-:S14]  /*12e0*/  DSETP.NE.AND P0, PT, |R14|, +INF , PT ;  /* 0x7ff000000e00742a */ /* 0x001fdc0003f05200 */
[----:B------:R-:W-:Y:S05]  /*12f0*/  @!P0 BRA `(.L_x_65) ;  /* 0x0000000000d88947 */ /* 0x000fea0003800000 */
[----:B------:R-:W-:Y:S01]  /*1300*/  DADD R4, R14, -R26 ;  /* 0x000000000e047229 */ /* 0x000fe2000000081a */
[----:B------:R-:W-:Y:S01]  /*1310*/  IMAD.U32 R8, RZ, RZ, UR4 ;  /* 0x00000004ff087e24 */ /* 0x000fe2000f8e00ff */
[----:B------:R-:W-:Y:S01]  /*1320*/  ISETP.LE.AND P0, PT, R2, UR11, PT ;  /* 0x0000000b02007c0c */ /* 0x000fe2000bf03270 */
[----:B------:R-:W-:-:S05]  /*1330*/  IMAD.U32 R9, RZ, RZ, UR5 ;  /* 0x00000005ff097e24 */ /* 0x000fca000f8e00ff */
[----:B-12---:R-:W-:Y:S02]  /*1340*/  DMUL R6, R4, UR4 ;  /* 0x0000000404067c28 */ /* 0x006fe40008000000 */
[----:B------:R-:W-:Y:S02]  /*1350*/  DADD R8, -R8, 1 ;  /* 0x3ff0000008087429 */ /* 0x000fe40000000100 */
        /* <DEDUP_REMOVED lines=13> */
[----:B------:R-:W0:Y:S01]  /*1430*/  MUFU.RCP64H R5, R23 ;  /* 0x0000001700057308 */ /* 0x000e220000001800 */
        /* <DEDUP_REMOVED lines=19> */
[----:B------:R-:W-:Y:S02]  /*1570*/  IMAD.MOV.U32 R4, RZ, RZ, R32 ;  /* 0x000000ffff047224 */ /* 0x000fe400078e0020 */
[----:B------:R-:W-:-:S07]  /*1580*/  IMAD.MOV.U32 R5, RZ, RZ, R33 ;  /* 0x000000ffff057224 */ /* 0x000fce00078e0021 */
.L_x_68:
[----:B------:R-:W-:Y:S01]  /*1590*/  DMUL R4, R4, 100 ;  /* 0x4059000004047828 */ /* 0x000fe20000000000 */
[----:B------:R-:W-:Y:S01]  /*15a0*/  MOV R6, UR20 ;  /* 0x0000001400067c02 */ /* 0x000fe20008000f00 */
[----:B------:R-:W-:-:S08]  /*15b0*/  IMAD.U32 R7, RZ, RZ, UR21 ;  /* 0x00000015ff077e24 */ /* 0x000fd0000f8e00ff */
[----:B------:R-:W0:Y:S02]  /*15c0*/  F2F.F32.F64 R4, R4 ;  /* 0x0000000400047310 */ /* 0x000e240000301000 */
[----:B0-----:R-:W-:-:S04]  /*15d0*/  FMNMX R3, R4, -100, !PT ;  /* 0xc2c8000004037809 */ /* 0x001fc80007800000 */
[----:B------:R-:W-:-:S05]  /*15e0*/  FMNMX R3, R3, 100, PT ;  /* 0x42c8000003037809 */ /* 0x000fca0003800000 */
[----:B------:R1:W-:Y:S01]  /*15f0*/  STG.E desc[UR16][R6.64+0x4], R3 ;  /* 0x0000040306007986 */ /* 0x0003e2000c101910 */
[----:B------:R-:W-:Y:S05]  /*1600*/  BRA `(.L_x_66) ;  /* 0x0000000000387947 */ /* 0x000fea0003800000 */
.L_x_67:
[----:B------:R-:W-:Y:S01]  /*1610*/  IMAD.MOV.U32 R3, RZ, RZ, 0x7fc00000 ;  /* 0x7fc00000ff037424 */ /* 0x000fe200078e00ff */
[----:B------:R-:W-:Y:S01]  /*1620*/  MOV R5, UR21 ;  /* 0x0000001500057c02 */ /* 0x000fe20008000f00 */
[----:B------:R-:W-:-:S05]  /*1630*/  IMAD.U32 R4, RZ, RZ, UR20 ;  /* 0x00000014ff047e24 */ /* 0x000fca000f8e00ff */
[----:B------:R2:W-:Y:S01]  /*1640*/  STG.E desc[UR16][R4.64+0x4], R3 ;  /* 0x0000040304007986 */ /* 0x0005e2000c101910 */
[----:B------:R-:W-:Y:S05]  /*1650*/  BRA `(.L_x_66) ;  /* 0x0000000000247947 */ /* 0x000fea0003800000 */
.L_x_65:
[----:B------:R-:W-:Y:S01]  /*1660*/  ISETP.LE.AND P0, PT, R2, UR11, PT ;  /* 0x0000000b02007c0c */ /* 0x000fe2000bf03270 */
[----:B------:R-:W-:Y:S01]  /*1670*/  IMAD.U32 R4, RZ, RZ, UR20 ;  /* 0x00000014ff047e24 */ /* 0x000fe2000f8e00ff */
[----:B------:R-:W-:Y:S01]  /*1680*/  MOV R14, R26 ;  /* 0x0000001a000e7202 */ /* 0x000fe20000000f00 */
[----:B------:R-:W-:Y:S02]  /*1690*/  IMAD.U32 R5, RZ, RZ, UR21 ;  /* 0x00000015ff057e24 */ /* 0x000fe4000f8e00ff */
[----:B------:R-:W-:-:S08]  /*16a0*/  IMAD.MOV.U32 R15, RZ, RZ, R27 ;  /* 0x000000ffff0f7224 */ /* 0x000fd000078e001b */
[----:B-12---:R-:W-:Y:S02]  /*16b0*/  @P0 IMAD.MOV.U32 R3, RZ, RZ, 0x7fc00000 ;  /* 0x7fc00000ff030424 */ /* 0x006fe400078e00ff */
[----:B------:R-:W-:Y:S02]  /*16c0*/  @P0 IMAD.MOV.U32 R14, RZ, RZ, R26 ;  /* 0x000000ffff0e0224 */ /* 0x000fe400078e001a */
[----:B------:R-:W-:Y:S01]  /*16d0*/  @P0 IMAD.MOV.U32 R15, RZ, RZ, R27 ;  /* 0x000000ffff0f0224 */ /* 0x000fe200078e001b */
[----:B------:R0:W-:Y:S06]  /*16e0*/  @P0 STG.E desc[UR16][R4.64+0x4], R3 ;  /* 0x0000040304000986 */ /* 0x0001ec000c101910 */
.L_x_66:
[----:B0-2---:R-:W-:Y:S01]  /*16f0*/  MOV R4, UR12 ;  /* 0x0000000c00047c02 */ /* 0x005fe20008000f00 */
[----:B------:R-:W-:-:S05]  /*1700*/  IMAD.U32 R5, RZ, RZ, UR13 ;  /* 0x0000000dff057e24 */ /* 0x000fca000f8e00ff */
[----:B------:R-:W2:Y:S02]  /*1710*/  LDG.E.CONSTANT R4, desc[UR16][R4.64+0x8] ;  /* 0x0000081004047981 */ /* 0x000ea4000c1e9900 */
[----:B--2---:R-:W0:Y:S02]  /*1720*/  F2F.F64.F32 R12, R4 ;  /* 0x00000004000c7310 */ /* 0x004e240000201800 */
[----:B0-----:R-:W-:-:S14]  /*1730*/  DSETP.NE.AND P0, PT, |R12|, +INF , PT ;  /* 0x7ff000000c00742a */ /* 0x001fdc0003f05200 */
[----:B------:R-:W-:Y:S05]  /*1740*/  @!P0 BRA `(.L_x_69) ;  /* 0x0000000000dc8947 */ /* 0x000fea0003800000 */
[----:B------:R-:W-:Y:S01]  /*1750*/  DADD R4, R12, -R14 ;  /* 0x000000000c047229 */ /* 0x000fe2000000080e */
[----:B------:R-:W-:Y:S01]  /*1760*/  IMAD.U32 R8, RZ, RZ, UR4 ;  /* 0x00000004ff087e24 */ /* 0x000fe2000f8e00ff */
[----:B------:R-:W-:Y:S01]  /*1770*/  UIADD3 UR9, UPT, UPT, UR11, 0x1, URZ ;  /* 0x000000010b097890 */ /* 0x000fe2000fffe0ff */
[----:B------:R-:W-:-:S05]  /*1780*/  IMAD.U32 R9, RZ, RZ, UR5 ;  /* 0x00000005ff097e24 */ /* 0x000fca000f8e00ff */
[----:B-1----:R-:W-:Y:S01]  /*1790*/  DMUL R6, R4, UR4 ;  /* 0x0000000404067c28 */ /* 0x002fe20008000000 */
[----:B------:R-:W-:Y:S01]  /*17a0*/  ISETP.LE.AND P0, PT, R2, UR9, PT ;  /* 0x0000000902007c0c */ /* 0x000fe2000bf03270 */
[----:B------:R-:W-:Y:S02]  /*17b0*/  DADD R8, -R8, 1 ;  /* 0x3ff0000008087429 */ /* 0x000fe40000000100 */
[----:B------:R-:W-:-:S06]  /*17c0*/  DMUL R4, |R4|, UR4 ;  /* 0x0000000404047c28 */ /* 0x000fcc0008000200 */
[-C--:B------:R-:W-:Y:S02]  /*17d0*/  DFMA R20, R20, R8.reuse, R6 ;  /* 0x000000081414722b */ /* 0x080fe40000000006 */
[----:B------:R-:W-:Y:S01]  /*17e0*/  DFMA R18, R18, R8, R4 ;  /* 0x000000081212722b */ /* 0x000fe20000000004 */
[----:B------:R-:W-:Y:S01]  /*17f0*/  MOV R6, UR6 ;  /* 0x0000000600067c02 */ /* 0x000fe20008000f00 */
[----:B------:R-:W-:-:S04]  /*1800*/  IMAD.U32 R7, RZ, RZ, UR7 ;  /* 0x00000007ff077e24 */ /* 0x000fc8000f8e00ff */
        /* <DEDUP_REMOVED lines=30> */
.L_x_72:
[----:B------:R-:W-:Y:S01]  /*19f0*/  DMUL R4, R4, 100 ;  /* 0x4059000004047828 */ /* 0x000fe20000000000 */
[----:B------:R-:W-:Y:S02]  /*1a00*/  IMAD.U32 R6, RZ, RZ, UR20 ;  /* 0x00000014ff067e24 */ /* 0x000fe4000f8e00ff */
[----:B------:R-:W-:-:S07]  /*1a10*/  IMAD.U32 R7, RZ, RZ, UR21 ;  /* 0x00000015ff077e24 */ /* 0x000fce000f8e00ff */
[----:B------:R-:W0:Y:S02]  /*1a20*/  F2F.F32.F64 R4, R4 ;  /* 0x0000000400047310 */ /* 0x000e240000301000 */
[----:B0-----:R-:W-:-:S04]  /*1a30*/  FMNMX R3, R4, -100, !PT ;  /* 0xc2c8000004037809 */ /* 0x001fc80007800000 */
[----:B------:R-:W-:-:S05]  /*1a40*/  FMNMX R3, R3, 100, PT ;  /* 0x42c8000003037809 */ /* 0x000fca0003800000 */
[----:B------:R1:W-:Y:S01]  /*1a50*/  STG.E desc[UR16][R6.64+0x8], R3 ;  /* 0x0000080306007986 */ /* 0x0003e2000c101910 */
[----:B------:R-:W-:Y:S05]  /*1a60*/  BRA `(.L_x_70) ;  /* 0x00000000003c7947 */ /* 0x000fea0003800000 */
.L_x_71:
[----:B------:R-:W-:Y:S01]  /*1a70*/  IMAD.MOV.U32 R3, RZ, RZ, 0x7fc00000 ;  /* 0x7fc00000ff037424 */ /* 0x000fe200078e00ff */
[----:B------:R-:W-:Y:S01]  /*1a80*/  MOV R4, UR20 ;  /* 0x0000001400047c02 */ /* 0x000fe20008000f00 */
[----:B------:R-:W-:-:S05]  /*1a90*/  IMAD.U32 R5, RZ, RZ, UR21 ;  /* 0x00000015ff057e24 */ /* 0x000fca000f8e00ff */
[----:B------:R2:W-:Y:S01]  /*1aa0*/  STG.E desc[UR16][R4.64+0x8], R3 ;  /* 0x0000080304007986 */ /* 0x0005e2000c101910 */
[----:B------:R-:W-:Y:S05]  /*1ab0*/  BRA `(.L_x_70) ;  /* 0x0000000000287947 */ /* 0x000fea0003800000 */
.L_x_69:
[----:B------:R-:W-:Y:S01]  /*1ac0*/  UIADD3 UR9, UPT, UPT, UR11, 0x1, URZ ;  /* 0x000000010b097890 */ /* 0x000fe2000fffe0ff */
[----:B------:R-:W-:Y:S02]  /*1ad0*/  IMAD.U32 R4, RZ, RZ, UR20 ;  /* 0x00000014ff047e24 */ /* 0x000fe4000f8e00ff */
[----:B------:R-:W-:Y:S02]  /*1ae0*/  IMAD.U32 R5, RZ, RZ, UR21 ;  /* 0x00000015ff057e24 */ /* 0x000fe4000f8e00ff */
[----:B------:R-:W-:Y:S01]  /*1af0*/  IMAD.MOV.U32 R12, RZ, RZ, R14 ;  /* 0x000000ffff0c7224 */ /* 0x000fe200078e000e */
[----:B------:R-:W-:Y:S01]  /*1b00*/  ISETP.LE.AND P0, PT, R2, UR9, PT ;  /* 0x0000000902007c0c */ /* 0x000fe2000bf03270 */
[----:B------:R-:W-:-:S12]  /*1b10*/  IMAD.MOV.U32 R13, RZ, RZ, R15 ;  /* 0x000000ffff0d7224 */ /* 0x000fd800078e000f */
[----:B-1----:R-:W-:Y:S01]  /*1b20*/  @P0 MOV R3, 0x7fc00000 ;  /* 0x7fc0000000030802 */ /* 0x002fe20000000f00 */
[----:B------:R-:W-:Y:S01]  /*1b30*/  @P0 IMAD.MOV.U32 R12, RZ, RZ, R14 ;  /* 0x000000ffff0c0224 */ /* 0x000fe200078e000e */
[----:B------:R-:W-:-:S03]  /*1b40*/  @P0 MOV R13, R15 ;  /* 0x0000000f000d0202 */ /* 0x000fc60000000f00 */
[----:B------:R0:W-:Y:S04]  /*1b50*/  @P0 STG.E desc[UR16][R4.64+0x8], R3 ;  /* 0x0000080304000986 */ /* 0x0001e8000c101910 */
.L_x_70:
[----:B0-2---:R-:W-:Y:S02]  /*1b60*/  IMAD.U32 R4, RZ, RZ, UR12 ;  /* 0x0000000cff047e24 */ /* 0x005fe4000f8e00ff */
[----:B------:R-:W-:-:S05]  /*1b70*/  IMAD.U32 R5, RZ, RZ, UR13 ;  /* 0x0000000dff057e24 */ /* 0x000fca000f8e00ff */
[----:B------:R-:W2:Y:S02]  /*1b80*/  LDG.E.CONSTANT R4, desc[UR16][R4.64+0xc] ;  /* 0x00000c1004047981 */ /* 0x000ea4000c1e9900 */
[----:B--2---:R-:W0:Y:S02]  /*1b90*/  F2F.F64.F32 R26, R4 ;  /* 0x00000004001a7310 */ /* 0x004e240000201800 */
[----:B0-----:R-:W-:-:S14]  /*1ba0*/  DSETP.NE.AND P0, PT, |R26|, +INF , PT ;  /* 0x7ff000001a00742a */ /* 0x001fdc0003f05200 */
[----:B------:R-:W-:Y:S05]  /*1bb0*/  @!P0 BRA `(.L_x_73) ;  /* 0x0000000000dc8947 */ /* 0x000fea0003800000 */
[----:B------:R-:W-:Y:S01]  /*1bc0*/  DADD R4, R26, -R12 ;  /* 0x000000001a047229 */ /* 0x000fe2000000080c */
[----:B------:R-:W-:Y:S01]  /*1bd0*/  IMAD.U32 R8, RZ, RZ, UR4 ;  /* 0x00000004ff087e24 */ /* 0x000fe2000f8e00ff */
[----:B------:R-:W-:Y:S01]  /*1be0*/  MOV R9, UR5 ;  /* 0x0000000500097c02 */ /* 0x000fe20008000f00 */
[----:B------:R-:W-:-:S05]  /*1bf0*/  UIADD3 UR9, UPT, UPT, UR11, 0x2, URZ ;  /* 0x000000020b097890 */ /* 0x000fca000fffe0ff */
[----:B-1----:R-:W-:Y:S01]  /*1c00*/  DMUL R6, R4, UR4 ;  /* 0x0000000404067c28 */ /* 0x002fe20008000000 */
[----:B------:R-:W-:Y:S01]  /*1c10*/  ISETP.LE.AND P0, PT, R2, UR9, PT ;  /* 0x0000000902007c0c */ /* 0x000fe2000bf03270 */
[----:B------:R-:W-:Y:S02]  /*1c20*/  DADD R8, -R8, 1 ;  /* 0x3ff0000008087429 */ /* 0x000fe40000000100 */
[----:B------:R-:W-:-:S06]  /*1c30*/  DMUL R4, |R4|, UR4 ;  /* 0x0000000404047c28 */ /* 0x000fcc0008000200 */
[-C--:B------:R-:W-:Y:S02]  /*1c40*/  DFMA R20, R20, R8.reuse, R6 ;  /* 0x000000081414722b */ /* 0x080fe40000000006 */
[----:B------:R-:W-:Y:S01]  /*1c50*/  DFMA R18, R18, R8, R4 ;  /* 0x000000081212722b */ /* 0x000fe20000000004 */
[----:B------:R-:W-:Y:S02]  /*1c60*/  IMAD.U32 R6, RZ, RZ, UR6 ;  /* 0x00000006ff067e24 */ /* 0x000fe4000f8e00ff */
[----:B------:R-:W-:-:S03]  /*1c70*/  IMAD.U32 R7, RZ, RZ, UR7 ;  /* 0x00000007ff077e24 */ /* 0x000fc6000f8e00ff */
[----:B------:R-:W-:-:S03]  /*1c80*/  DMUL R4, R20, UR6 ;  /* 0x0000000614047c28 */ /* 0x000fc60008000000 */
        /* <DEDUP_REMOVED lines=26> */
[----:B----4-:R-:W-:Y:S05]  /*1e30*/  CALL.REL.NOINC `($__internal_1_$__cuda_sm20_div_rn_f64_full) ;  /* 0x0000000000747944 */ /* 0x010fea0003c00000 */
[----:B------:R-:W-:Y:S01]  /*1e40*/  MOV R4, R32 ;  /* 0x0000002000047202 */ /* 0x000fe20000000f00 */
[----:B------:R-:W-:-:S07]  /*1e50*/  IMAD.MOV.U32 R5, RZ, RZ, R33 ;  /* 0x000000ffff057224 */ /* 0x000fce00078e0021 */
.L_x_76:
        /* <DEDUP_REMOVED lines=8> */
.L_x_75:
[----:B------:R-:W-:Y:S01]  /*1ee0*/  MOV R3, 0x7fc00000 ;  /* 0x7fc0000000037802 */ /* 0x000fe20000000f00 */
[----:B------:R-:W-:Y:S02]  /*1ef0*/  IMAD.U32 R4, RZ, RZ, UR20 ;  /* 0x00000014ff047e24 */ /* 0x000fe4000f8e00ff */
[----:B------:R-:W-:-:S05]  /*1f00*/  IMAD.U32 R5, RZ, RZ, UR21 ;  /* 0x00000015ff057e24 */ /* 0x000fca000f8e00ff */
[----:B------:R1:W-:Y:S01]  /*1f10*/  STG.E desc[UR16][R4.64+0xc], R3 ;  /* 0x00000c0304007986 */ /* 0x0003e2000c101910 */
[----:B------:R-:W-:Y:S05]  /*1f20*/  BRA `(.L_x_74) ;  /* 0x0000000000287947 */ /* 0x000fea0003800000 */
.L_x_73:
[----:B------:R-:W-:Y:S01]  /*1f30*/  UIADD3 UR9, UPT, UPT, UR11, 0x2, URZ ;  /* 0x000000020b097890 */ /* 0x000fe2000fffe0ff */
[----:B------:R-:W-:Y:S01]  /*1f40*/  IMAD.U32 R4, RZ, RZ, UR20 ;  /* 0x00000014ff047e24 */ /* 0x000fe2000f8e00ff */
[----:B------:R-:W-:Y:S01]  /*1f50*/  MOV R5, UR21 ;  /* 0x0000001500057c02 */ /* 0x000fe20008000f00 */
[----:B------:R-:W-:Y:S02]  /*1f60*/  IMAD.MOV.U32 R26, RZ, RZ, R12 ;  /* 0x000000ffff1a7224 */ /* 0x000fe400078e000c */
[----:B------:R-:W-:Y:S01]  /*1f70*/  IMAD.MOV.U32 R27, RZ, RZ, R13 ;  /* 0x000000ffff1b7224 */ /* 0x000fe200078e000d */
[----:B------:R-:W-:-:S13]  /*1f80*/  ISETP.LE.AND P0, PT, R2, UR9, PT ;  /* 0x0000000902007c0c */ /* 0x000fda000bf03270 */
[----:B-1----:R-:W-:Y:S01]  /*1f90*/  @P0 IMAD.MOV.U32 R3, RZ, RZ, 0x7fc00000 ;  /* 0x7fc00000ff030424 */ /* 0x002fe200078e00ff */
[----:B------:R-:W-:Y:S01]  /*1fa0*/  @P0 MOV R26, R12 ;  /* 0x0000000c001a0202 */ /* 0x000fe20000000f00 */
[----:B------:R-:W-:-:S03]  /*1fb0*/  @P0 IMAD.MOV.U32 R27, RZ, RZ, R13 ;  /* 0x000000ffff1b0224 */ /* 0x000fc600078e000d */
[----:B------:R0:W-:Y:S04]  /*1fc0*/  @P0 STG.E desc[UR16][R4.64+0xc], R3 ;  /* 0x00000c0304000986 */ /* 0x0001e8000c101910 */
.L_x_74:
[----:B------:R-:W-:Y:S01]  /*1fd0*/  VIADD R0, R0, 0x4 ;  /* 0x0000000400007836 */ /* 0x000fe20000000000 */
[----:B------:R-:W-:Y:S01]  /*1fe0*/  UIADD3 UR11, UPT, UPT, UR11, 0x4, URZ ;  /* 0x000000040b0b7890 */ /* 0x000fe2000fffe0ff */
[----:B------:R-:W-:Y:S11]  /*1ff0*/  BRA.U UP0, `(.L_x_77) ;  /* 0xffffffed00707547 */ /* 0x000ff6000b83ffff */
[----:B------:R-:W-:Y:S05]  /*2000*/  EXIT ;  /* 0x000000000000794d */ /* 0x000fea0003800000 */
        .weak           $__internal_1_$__cuda_sm20_div_rn_f64_full
        .type           $__internal_1_$__cuda_sm20_div_rn_f64_full,@function
        .size           $__internal_1_$__cuda_sm20_div_rn_f64_full,(.L_x_85 - $__internal_1_$__cuda_sm20_div_rn_f64_full)
$__internal_1_$__cuda_sm20_div_rn_f64_full:
[C---:B------:R-:W-:Y:S01]  /*2010*/  FSETP.GEU.AND P0, PT, |R9|.reuse, 1.469367938527859385e-39, PT ;  /* 0x001000000900780b */ /* 0x040fe20003f0e200 */
[----:B------:R-:W-:Y:S01]  /*2020*/  IMAD.MOV.U32 R5, RZ, RZ, 0x1ca00000 ;  /* 0x1ca00000ff057424 */ /* 0x000fe200078e00ff */
[C---:B------:R-:W-:Y:S02]  /*2030*/  LOP3.LUT R10, R9.reuse, 0x800fffff, RZ, 0xc0, !PT ;  /* 0x800fffff090a7812 */ /* 0x040fe400078ec0ff */
[----:B------:R-:W-:Y:S02]  /*2040*/  MOV R28, 0x1 ;  /* 0x00000001001c7802 */ /* 0x000fe40000000f00 */
[----:B------:R-:W-:Y:S01]  /*2050*/  LOP3.LUT R11, R10, 0x3ff00000, RZ, 0xfc, !PT ;  /* 0x3ff000000a0b7812 */ /* 0x000fe200078efcff */
[----:B------:R-:W-:Y:S01]  /*2060*/  IMAD.MOV.U32 R10, RZ, RZ, R8 ;  /* 0x000000ffff0a7224 */ /* 0x000fe200078e0008 */
[----:B------:R-:W-:Y:S02]  /*2070*/  LOP3.LUT R35, R9, 0x7ff00000, RZ, 0xc0, !PT ;  /* 0x7ff0000009237812 */ /* 0x000fe400078ec0ff */
[----:B------:R-:W-:-:S03]  /*2080*/  LOP3.LUT R3, R7, 0x7ff00000, RZ, 0xc0, !PT ;  /* 0x7ff0000007037812 */ /* 0x000fc600078ec0ff */
[----:B------:R-:W-:Y:S01]  /*2090*/  @!P0 DMUL R10, R8, 8.98846567431157953865e+307 ;  /* 0x7fe00000080a8828 */ /* 0x000fe20000000000 */
[----:B------:R-:W-:Y:S01]  /*20a0*/  ISETP.GE.U32.AND P1, PT, R3, R35, PT ;  /* 0x000000230300720c */ /* 0x000fe20003f26070 */
[----:B------:R-:W-:-:S04]  /*20b0*/  IMAD.MOV.U32 R34, RZ, RZ, R3 ;  /* 0x000000ffff227224 */ /* 0x000fc800078e0003 */
[----:B------:R-:W0:Y:S02]  /*20c0*/  MUFU.RCP64H R29, R11 ;  /* 0x0000000b001d7308 */ /* 0x000e240000001800 */
[----:B0-----:R-:W-:-:S08]  /*20d0*/  DFMA R32, R28, -R10, 1 ;  /* 0x3ff000001c20742b */ /* 0x001fd0000000080a */
[----:B------:R-:W-:-:S08]  /*20e0*/  DFMA R32, R32, R32, R32 ;  /* 0x000000202020722b */ /* 0x000fd00000000020 */
[----:B------:R-:W-:Y:S01]  /*20f0*/  DFMA R32, R28, R32, R28 ;  /* 0x000000201c20722b */ /* 0x000fe2000000001c */
[----:B------:R-:W-:Y:S01]  /*2100*/  SEL R29, R5, 0x63400000, !P1 ;  /* 0x63400000051d7807 */ /* 0x000fe20004800000 */
[----:B------:R-:W-:Y:S01]  /*2110*/  IMAD.MOV.U32 R28, RZ, RZ, R6 ;  /* 0x000000ffff1c7224 */ /* 0x000fe200078e0006 */
[----:B------:R-:W-:Y:S02]  /*2120*/  FSETP.GEU.AND P1, PT, |R7|, 1.469367938527859385e-39, PT ;  /* 0x001000000700780b */ /* 0x000fe40003f2e200 */
[----:B------:R-:W-:-:S03]  /*2130*/  LOP3.LUT R29, R29, 0x800fffff, R7, 0xf8, !PT ;  /* 0x800fffff1d1d7812 */ /* 0x000fc600078ef807 */
[----:B------:R-:W-:-:S08]  /*2140*/  DFMA R30, R32, -R10, 1 ;  /* 0x3ff00000201e742b */ /* 0x000fd0000000080a */
[----:B------:R-:W-:Y:S01]  /*2150*/  DFMA R30, R32, R30, R32 ;  /* 0x0000001e201e722b */ /* 0x000fe20000000020 */
[----:B------:R-:W-:Y:S10]  /*2160*/  @P1 BRA `(.L_x_78) ;  /* 0x0000000000201947 */ /* 0x000ff40003800000 */
[----:B------:R-:W-:-:S04]  /*2170*/  LOP3.LUT R32, R9, 0x7ff00000, RZ, 0xc0, !PT ;  /* 0x7ff0000009207812 */ /* 0x000fc800078ec0ff */
[----:B------:R-:W-:Y:S02]  /*2180*/  ISETP.GE.U32.AND P1, PT, R3, R32, PT ;  /* 0x000000200300720c */ /* 0x000fe40003f26070 */
[----:B------:R-:W-:Y:S02]  /*2190*/  MOV R32, RZ ;  /* 0x000000ff00207202 */ /* 0x000fe40000000f00 */
[----:B------:R-:W-:-:S04]  /*21a0*/  SEL R33, R5, 0x63400000, !P1 ;  /* 0x6340000005217807 */ /* 0x000fc80004800000 */
[----:B------:R-:W-:-:S04]  /*21b0*/  LOP3.LUT R33, R33, 0x80000000, R7, 0xf8, !PT ;  /* 0x8000000021217812 */ /* 0x000fc800078ef807 */
[----:B------:R-:W-:-:S06]  /*21c0*/  LOP3.LUT R33, R33, 0x100000, RZ, 0xfc, !PT ;  /* 0x0010000021217812 */ /* 0x000fcc00078efcff */
[----:B------:R-:W-:-:S10]  /*21d0*/  DFMA R28, R28, 2, -R32 ;  /* 0x400000001c1c782b */ /* 0x000fd40000000820 */
[----:B------:R-:W-:-:S07]  /*21e0*/  LOP3.LUT R34, R29, 0x7ff00000, RZ, 0xc0, !PT ;  /* 0x7ff000001d227812 */ /* 0x000fce00078ec0ff */
.L_x_78:
[----:B------:R-:W-:Y:S01]  /*21f0*/  VIADD R36, R34, 0xffffffff ;  /* 0xffffffff22247836 */ /* 0x000fe20000000000 */
[----:B------:R-:W-:Y:S01]  /*2200*/  @!P0 LOP3.LUT R35, R11, 0x7ff00000, RZ, 0xc0, !PT ;  /* 0x7ff000000b238812 */ /* 0x000fe200078ec0ff */
[----:B------:R-:W-:-:S03]  /*2210*/  DMUL R32, R30, R28 ;  /* 0x0000001c1e207228 */ /* 0x000fc60000000000 */
[----:B------:R-:W-:Y:S01]  /*2220*/  ISETP.GT.U32.AND P0, PT, R36, 0x7feffffe, PT ;  /* 0x7feffffe2400780c */ /* 0x000fe20003f04070 */
[----:B------:R-:W-:-:S04]  /*2230*/  VIADD R36, R35, 0xffffffff ;  /* 0xffffffff23247836 */ /* 0x000fc80000000000 */
[----:B------:R-:W-:Y:S01]  /*2240*/  DFMA R38, R32, -R10, R28 ;  /* 0x8000000a2026722b */ /* 0x000fe2000000001c */
[----:B------:R-:W-:-:S07]  /*2250*/  ISETP.GT.U32.OR P0, PT, R36, 0x7feffffe, P0 ;  /* 0x7feffffe2400780c */ /* 0x000fce0000704470 */
[----:B------:R-:W-:-:S06]  /*2260*/  DFMA R30, R30, R38, R32 ;  /* 0x000000261e1e722b */ /* 0x000fcc0000000020 */
[----:B------:R-:W-:Y:S05]  /*2270*/  @P0 BRA `(.L_x_79) ;  /* 0x00000000006c0947 */ /* 0x000fea0003800000 */
[----:B------:R-:W-:Y:S01]  /*2280*/  LOP3.LUT R6, R9, 0x7ff00000, RZ, 0xc0, !PT ;  /* 0x7ff0000009067812 */ /* 0x000fe200078ec0ff */
[----:B------:R-:W-:-:S03]  /*2290*/  IMAD.MOV.U32 R34, RZ, RZ, RZ ;  /* 0x000000ffff227224 */ /* 0x000fc600078e00ff */
[CC--:B------:R-:W-:Y:S02]  /*22a0*/  VIADDMNMX R7, R3.reuse, -R6.reuse, 0xb9600000, !PT ;  /* 0xb960000003077446 */ /* 0x0c0fe40007800906 */
[----:B------:R-:W-:Y:S02]  /*22b0*/  ISETP.GE.U32.AND P0, PT, R3, R6, PT ;  /* 0x000000060300720c */ /* 0x000fe40003f06070 */
[----:B------:R-:W-:Y:S02]  /*22c0*/  VIMNMX R7, PT, PT, R7, 0x46a00000, PT ;  /* 0x46a0000007077848 */ /* 0x000fe40003fe0100 */
[----:B------:R-:W-:-:S04]  /*22d0*/  SEL R6, R5, 0x63400000, !P0 ;  /* 0x6340000005067807 */ /* 0x000fc80004000000 */
[----:B------:R-:W-:-:S05]  /*22e0*/  IADD3 R6, PT, PT, -R6, R7, RZ ;  /* 0x0000000706067210 */ /* 0x000fca0007ffe1ff */
[----:B------:R-:W-:-:S06]  /*22f0*/  VIADD R35, R6, 0x7fe00000 ;  /* 0x7fe0000006237836 */ /* 0x000fcc0000000000 */
[----:B------:R-:W-:-:S10]  /*2300*/  DMUL R32, R30, R34 ;  /* 0x000000221e207228 */ /* 0x000fd40000000000 */
[----:B------:R-:W-:-:S13]  /*2310*/  FSETP.GTU.AND P0, PT, |R33|, 1.469367938527859385e-39, PT ;  /* 0x001000002100780b */ /* 0x000fda0003f0c200 */
[----:B------:R-:W-:Y:S05]  /*2320*/  @P0 BRA `(.L_x_80) ;  /* 0x0000000000940947 */ /* 0x000fea0003800000 */
[----:B------:R-:W-:Y:S01]  /*2330*/  DFMA R10, R30, -R10, R28 ;  /* 0x8000000a1e0a722b */ /* 0x000fe2000000001c */
[----:B------:R-:W-:-:S09]  /*2340*/  MOV R34, RZ ;  /* 0x000000ff00227202 */ /* 0x000fd20000000f00 */
[C---:B------:R-:W-:Y:S02]  /*2350*/  FSETP.NEU.AND P0, PT, R11.reuse, RZ, PT ;  /* 0x000000ff0b00720b */ /* 0x040fe40003f0d000 */
[----:B------:R-:W-:-:S04]  /*2360*/  LOP3.LUT R9, R11, 0x80000000, R9, 0x48, !PT ;  /* 0x800000000b097812 */ /* 0x000fc800078e4809 */
[----:B------:R-:W-:-:S07]  /*2370*/  LOP3.LUT R35, R9, R35, RZ, 0xfc, !PT ;  /* 0x0000002309237212 */ /* 0x000fce00078efcff */
[----:B------:R-:W-:Y:S05]  /*2380*/  @!P0 BRA `(.L_x_80) ;  /* 0x00000000007c8947 */ /* 0x000fea0003800000 */
[----:B------:R-:W-:Y:S01]  /*2390*/  IMAD.MOV R11, RZ, RZ, -R6 ;  /* 0x000000ffff0b7224 */ /* 0x000fe200078e0a06 */
[----:B------:R-:W-:Y:S01]  /*23a0*/  IADD3 R3, PT, PT, -R6, -0x43300000, RZ ;  /* 0xbcd0000006037810 */ /* 0x000fe20007ffe1ff */
[----:B------:R-:W-:-:S06]  /*23b0*/  IMAD.MOV.U32 R10, RZ, RZ, RZ ;  /* 0x000000ffff0a7224 */ /* 0x000fcc00078e00ff */
[----:B------:R-:W-:Y:S02]  /*23c0*/  DFMA R10, R32, -R10, R30 ;  /* 0x8000000a200a722b */ /* 0x000fe4000000001e */
[----:B------:R-:W-:-:S08]  /*23d0*/  DMUL.RP R30, R30, R34 ;  /* 0x000000221e1e7228 */ /* 0x000fd00000008000 */
[----:B------:R-:W-:Y:S02]  /*23e0*/  FSETP.NEU.AND P0, PT, |R11|, R3, PT ;  /* 0x000000030b00720b */ /* 0x000fe40003f0d200 */
[----:B------:R-:W-:Y:S02]  /*23f0*/  LOP3.LUT R9, R31, R9, RZ, 0x3c, !PT ;  /* 0x000000091f097212 */ /* 0x000fe400078e3cff */
[----:B------:R-:W-:Y:S02]  /*2400*/  FSEL R32, R30, R32, !P0 ;  /* 0x000000201e207208 */ /* 0x000fe40004000000 */
[----:B------:R-:W-:Y:S01]  /*2410*/  FSEL R33, R9, R33, !P0 ;  /* 0x0000002109217208 */ /* 0x000fe20004000000 */
[----:B------:R-:W-:Y:S06]  /*2420*/  BRA `(.L_x_80) ;  /* 0x0000000000547947 */ /* 0x000fec0003800000 */
.L_x_79:
        /* <DEDUP_REMOVED lines=12> */
[----:B------:R-:W-:Y:S01]  /*24f0*/  @!P0 IMAD.MOV.U32 R32, RZ, RZ, RZ ;  /* 0x000000ffff208224 */ /* 0x000fe200078e00ff */
[----:B------:R-:W-:-:S03]  /*2500*/  @P0 MOV R32, RZ ;  /* 0x000000ff00200202 */ /* 0x000fc60000000f00 */
[----:B------:R-:W-:Y:S01]  /*2510*/  @P0 IMAD.MOV.U32 R33, RZ, RZ, R3 ;  /* 0x000000ffff210224 */ /* 0x000fe200078e0003 */
[----:B------:R-:W-:Y:S06]  /*2520*/  BRA `(.L_x_80) ;  /* 0x0000000000147947 */ /* 0x000fec0003800000 */
.L_x_82:
[----:B------:R-:W-:Y:S01]  /*2530*/  LOP3.LUT R33, R9, 0x80000, RZ, 0xfc, !PT ;  /* 0x0008000009217812 */ /* 0x000fe200078efcff */
[----:B------:R-:W-:Y:S01]  /*2540*/  IMAD.MOV.U32 R32, RZ, RZ, R8 ;  /* 0x000000ffff207224 */ /* 0x000fe200078e0008 */
[----:B------:R-:W-:Y:S06]  /*2550*/  BRA `(.L_x_80) ;  /* 0x0000000000087947 */ /* 0x000fec0003800000 */
.L_x_81:
[----:B------:R-:W-:Y:S02]  /*2560*/  LOP3.LUT R33, R7, 0x80000, RZ, 0xfc, !PT ;  /* 0x0008000007217812 */ /* 0x000fe400078efcff */
[----:B------:R-:W-:-:S07]  /*2570*/  MOV R32, R6 ;  /* 0x0000000600207202 */ /* 0x000fce0000000f00 */
.L_x_80:
[----:B------:R-:W-:-:S04]  /*2580*/  IMAD.MOV.U32 R5, RZ, RZ, 0x0 ;  /* 0x00000000ff057424 */ /* 0x000fc800078e00ff */
[----:B------:R-:W-:Y:S05]  /*2590*/  RET.REL.NODEC R4 `(tsi_batch_f32) ;  /* 0xffffffd804987950 */ /* 0x000fea0003c3ffff */
.L_x_83:
        /* <DEDUP_REMOVED lines=14> */
.L_x_85:


//--------------------- .nv.shared.reserved.0     --------------------------
	.section	.nv.shared.reserved.0,"aw",@nobits
	.weak		__nv_reservedSMEM_offset_0_alias
	.size		__nv_reservedSMEM_offset_0_alias, 0, 64
	.other		__nv_reservedSMEM_offset_0_alias,@"STO_CUDA_RESERVED_SHARED STV_DEFAULT"
__nv_reservedSMEM_offset_0_alias:
	.zero		0
	.zero		64


//--------------------- .nv.constant0.tsi_many_series_one_param_f32 --------------------------
	.section	.nv.constant0.tsi_many_series_one_param_f32,"a",@progbits
	.sectionflags	@""
	.align	4
.nv.constant0.tsi_many_series_one_param_f32:
	.zero		936


//--------------------- .nv.constant0.tsi_batch_f32 --------------------------
	.section	.nv.constant0.tsi_batch_f32,"a",@progbits
	.sectionflags	@""
	.align	4
.nv.constant0.tsi_batch_f32:
	.zero		944


//--------------------- SYMBOLS --------------------------

	.type		.nv.reservedSmem.offset0,@object
	.size		.nv.reservedSmem.offset0,0x4
